//
// Generated by NVIDIA NVVM Compiler
//
// Compiler Build ID: CL-36424714
// Cuda compilation tools, release 13.0, V13.0.88
// Based on NVVM 20.0.0
//

.version 9.0
.target sm_100
.address_size 64

	// .globl	layernorm_forward_kernel
.extern .shared .align 16 .b8 smem[];
.extern .shared .align 16 .b8 sdata[];

.visible .entry layernorm_forward_kernel(
	.param .u64 .ptr .align 1 layernorm_forward_kernel_param_0,
	.param .u64 .ptr .align 1 layernorm_forward_kernel_param_1,
	.param .u64 .ptr .align 1 layernorm_forward_kernel_param_2,
	.param .u64 .ptr .align 1 layernorm_forward_kernel_param_3,
	.param .u64 .ptr .align 1 layernorm_forward_kernel_param_4,
	.param .u64 .ptr .align 1 layernorm_forward_kernel_param_5,
	.param .u32 layernorm_forward_kernel_param_6,
	.param .u32 layernorm_forward_kernel_param_7,
	.param .f32 layernorm_forward_kernel_param_8
)
{
	.reg .pred 	%p<61>;
	.reg .b32 	%r<115>;
	.reg .b32 	%f<231>;
	.reg .b64 	%rd<30>;

	ld.param.u64 	%rd11, [layernorm_forward_kernel_param_0];
	ld.param.u64 	%rd6, [layernorm_forward_kernel_param_1];
	ld.param.u64 	%rd7, [layernorm_forward_kernel_param_2];
	ld.param.u64 	%rd8, [layernorm_forward_kernel_param_3];
	ld.param.u64 	%rd9, [layernorm_forward_kernel_param_4];
	ld.param.u64 	%rd10, [layernorm_forward_kernel_param_5];
	ld.param.u32 	%r46, [layernorm_forward_kernel_param_7];
	ld.param.f32 	%f75, [layernorm_forward_kernel_param_8];
	cvta.to.global.u64 	%rd12, %rd11;
	mov.u32 	%r1, %ctaid.x;
	mov.u32 	%r114, %tid.x;
	and.b32  	%r3, %r114, 31;
	mov.u32 	%r4, %ntid.x;
	mul.lo.s32 	%r48, %r46, %r1;
	cvt.s64.s32 	%rd1, %r48;
	mul.wide.s32 	%rd13, %r48, 4;
	add.s64 	%rd2, %rd12, %rd13;
	setp.ge.s32 	%p1, %r114, %r46;
	mov.f32 	%f206, 0f00000000;
	mov.b32 	%r102, 0;
	mov.f32 	%f207, %f206;
	@%p1 bra 	$L__BB0_3;
	mov.b32 	%r102, 0;
	mov.f32 	%f207, 0f00000000;
	mov.u32 	%r100, %r114;
	mov.f32 	%f206, %f207;
$L__BB0_2:
	mul.wide.s32 	%rd14, %r100, 4;
	add.s64 	%rd15, %rd2, %rd14;
	ld.global.nc.f32 	%f78, [%rd15];
	add.s32 	%r102, %r102, 1;
	sub.f32 	%f79, %f78, %f207;
	cvt.rn.f32.u32 	%f80, %r102;
	div.rn.f32 	%f81, %f79, %f80;
	add.f32 	%f207, %f207, %f81;
	sub.f32 	%f82, %f78, %f207;
	fma.rn.f32 	%f206, %f79, %f82, %f206;
	add.s32 	%r100, %r100, %r4;
	setp.lt.s32 	%p2, %r100, %r46;
	@%p2 bra 	$L__BB0_2;
$L__BB0_3:
	mov.b32 	%r50, %f207;
	shfl.sync.down.b32	%r51|%p3, %r50, 16, 31, -1;
	mov.b32 	%f7, %r51;
	mov.b32 	%r52, %f206;
	shfl.sync.down.b32	%r53|%p4, %r52, 16, 31, -1;
	mov.b32 	%f8, %r53;
	shfl.sync.down.b32	%r10|%p5, %r102, 16, 31, -1;
	setp.eq.s32 	%p6, %r102, 0;
	mov.f32 	%f208, %f7;
	mov.f32 	%f209, %f8;
	mov.u32 	%r103, %r10;
	@%p6 bra 	$L__BB0_6;
	setp.eq.s32 	%p7, %r10, 0;
	mov.f32 	%f208, %f207;
	mov.f32 	%f209, %f206;
	mov.u32 	%r103, %r102;
	@%p7 bra 	$L__BB0_6;
	add.s32 	%r103, %r10, %r102;
	sub.f32 	%f83, %f7, %f207;
	cvt.rn.f32.s32 	%f84, %r10;
	mul.f32 	%f85, %f83, %f84;
	cvt.rn.f32.s32 	%f86, %r103;
	div.rn.f32 	%f87, %f85, %f86;
	add.f32 	%f208, %f207, %f87;
	add.f32 	%f88, %f206, %f8;
	mul.f32 	%f89, %f83, %f83;
	cvt.rn.f32.s32 	%f90, %r102;
	mul.f32 	%f91, %f89, %f90;
	mul.f32 	%f92, %f91, %f84;
	div.rn.f32 	%f93, %f92, %f86;
	add.f32 	%f209, %f88, %f93;
$L__BB0_6:
	mov.b32 	%r54, %f208;
	shfl.sync.down.b32	%r55|%p8, %r54, 8, 31, -1;
	mov.b32 	%f13, %r55;
	mov.b32 	%r56, %f209;
	shfl.sync.down.b32	%r57|%p9, %r56, 8, 31, -1;
	mov.b32 	%f14, %r57;
	shfl.sync.down.b32	%r13|%p10, %r103, 8, 31, -1;
	setp.eq.s32 	%p11, %r103, 0;
	mov.f32 	%f210, %f13;
	mov.f32 	%f211, %f14;
	mov.u32 	%r104, %r13;
	@%p11 bra 	$L__BB0_9;
	setp.eq.s32 	%p12, %r13, 0;
	mov.f32 	%f210, %f208;
	mov.f32 	%f211, %f209;
	mov.u32 	%r104, %r103;
	@%p12 bra 	$L__BB0_9;
	add.s32 	%r104, %r13, %r103;
	sub.f32 	%f94, %f13, %f208;
	cvt.rn.f32.s32 	%f95, %r13;
	mul.f32 	%f96, %f94, %f95;
	cvt.rn.f32.s32 	%f97, %r104;
	div.rn.f32 	%f98, %f96, %f97;
	add.f32 	%f210, %f208, %f98;
	add.f32 	%f99, %f209, %f14;
	mul.f32 	%f100, %f94, %f94;
	cvt.rn.f32.s32 	%f101, %r103;
	mul.f32 	%f102, %f100, %f101;
	mul.f32 	%f103, %f102, %f95;
	div.rn.f32 	%f104, %f103, %f97;
	add.f32 	%f211, %f99, %f104;
$L__BB0_9:
	mov.b32 	%r58, %f210;
	shfl.sync.down.b32	%r59|%p13, %r58, 4, 31, -1;
	mov.b32 	%f19, %r59;
	mov.b32 	%r60, %f211;
	shfl.sync.down.b32	%r61|%p14, %r60, 4, 31, -1;
	mov.b32 	%f20, %r61;
	shfl.sync.down.b32	%r16|%p15, %r104, 4, 31, -1;
	setp.eq.s32 	%p16, %r104, 0;
	mov.f32 	%f212, %f19;
	mov.f32 	%f213, %f20;
	mov.u32 	%r105, %r16;
	@%p16 bra 	$L__BB0_12;
	setp.eq.s32 	%p17, %r16, 0;
	mov.f32 	%f212, %f210;
	mov.f32 	%f213, %f211;
	mov.u32 	%r105, %r104;
	@%p17 bra 	$L__BB0_12;
	add.s32 	%r105, %r16, %r104;
	sub.f32 	%f105, %f19, %f210;
	cvt.rn.f32.s32 	%f106, %r16;
	mul.f32 	%f107, %f105, %f106;
	cvt.rn.f32.s32 	%f108, %r105;
	div.rn.f32 	%f109, %f107, %f108;
	add.f32 	%f212, %f210, %f109;
	add.f32 	%f110, %f211, %f20;
	mul.f32 	%f111, %f105, %f105;
	cvt.rn.f32.s32 	%f112, %r104;
	mul.f32 	%f113, %f111, %f112;
	mul.f32 	%f114, %f113, %f106;
	div.rn.f32 	%f115, %f114, %f108;
	add.f32 	%f213, %f110, %f115;
$L__BB0_12:
	mov.b32 	%r62, %f212;
	shfl.sync.down.b32	%r63|%p18, %r62, 2, 31, -1;
	mov.b32 	%f25, %r63;
	mov.b32 	%r64, %f213;
	shfl.sync.down.b32	%r65|%p19, %r64, 2, 31, -1;
	mov.b32 	%f26, %r65;
	shfl.sync.down.b32	%r19|%p20, %r105, 2, 31, -1;
	setp.eq.s32 	%p21, %r105, 0;
	mov.f32 	%f214, %f25;
	mov.f32 	%f215, %f26;
	mov.u32 	%r106, %r19;
	@%p21 bra 	$L__BB0_15;
	setp.eq.s32 	%p22, %r19, 0;
	mov.f32 	%f214, %f212;
	mov.f32 	%f215, %f213;
	mov.u32 	%r106, %r105;
	@%p22 bra 	$L__BB0_15;
	add.s32 	%r106, %r19, %r105;
	sub.f32 	%f116, %f25, %f212;
	cvt.rn.f32.s32 	%f117, %r19;
	mul.f32 	%f118, %f116, %f117;
	cvt.rn.f32.s32 	%f119, %r106;
	div.rn.f32 	%f120, %f118, %f119;
	add.f32 	%f214, %f212, %f120;
	add.f32 	%f121, %f213, %f26;
	mul.f32 	%f122, %f116, %f116;
	cvt.rn.f32.s32 	%f123, %r105;
	mul.f32 	%f124, %f122, %f123;
	mul.f32 	%f125, %f124, %f117;
	div.rn.f32 	%f126, %f125, %f119;
	add.f32 	%f215, %f121, %f126;
$L__BB0_15:
	mov.b32 	%r66, %f214;
	shfl.sync.down.b32	%r67|%p23, %r66, 1, 31, -1;
	mov.b32 	%f31, %r67;
	mov.b32 	%r68, %f215;
	shfl.sync.down.b32	%r69|%p24, %r68, 1, 31, -1;
	mov.b32 	%f32, %r69;
	shfl.sync.down.b32	%r22|%p25, %r106, 1, 31, -1;
	setp.eq.s32 	%p26, %r106, 0;
	mov.f32 	%f216, %f31;
	mov.f32 	%f217, %f32;
	mov.u32 	%r107, %r22;
	@%p26 bra 	$L__BB0_18;
	setp.eq.s32 	%p27, %r22, 0;
	mov.f32 	%f216, %f214;
	mov.f32 	%f217, %f215;
	mov.u32 	%r107, %r106;
	@%p27 bra 	$L__BB0_18;
	add.s32 	%r107, %r22, %r106;
	sub.f32 	%f127, %f31, %f214;
	cvt.rn.f32.s32 	%f128, %r22;
	mul.f32 	%f129, %f127, %f128;
	cvt.rn.f32.s32 	%f130, %r107;
	div.rn.f32 	%f131, %f129, %f130;
	add.f32 	%f216, %f214, %f131;
	add.f32 	%f132, %f215, %f32;
	mul.f32 	%f133, %f127, %f127;
	cvt.rn.f32.s32 	%f134, %r106;
	mul.f32 	%f135, %f133, %f134;
	mul.f32 	%f136, %f135, %f128;
	div.rn.f32 	%f137, %f136, %f130;
	add.f32 	%f217, %f132, %f137;
$L__BB0_18:
	setp.ne.s32 	%p28, %r3, 0;
	@%p28 bra 	$L__BB0_20;
	shr.u32 	%r70, %r114, 5;
	mov.u32 	%r71, smem;
	mad.lo.s32 	%r72, %r70, 12, %r71;
	st.shared.f32 	[%r72], %f216;
	st.shared.f32 	[%r72+4], %f217;
	st.shared.u32 	[%r72+8], %r107;
$L__BB0_20:
	bar.sync 	0;
	setp.gt.u32 	%p29, %r114, 31;
	@%p29 bra 	$L__BB0_40;
	shr.u32 	%r74, %r4, 5;
	setp.ge.u32 	%p30, %r114, %r74;
	mov.f32 	%f218, 0f00000000;
	mov.b32 	%r108, 0;
	mov.f32 	%f219, %f218;
	@%p30 bra 	$L__BB0_23;
	mov.u32 	%r75, smem;
	mad.lo.s32 	%r76, %r3, 12, %r75;
	ld.shared.f32 	%f219, [%r76];
	ld.shared.f32 	%f218, [%r76+4];
	ld.shared.u32 	%r108, [%r76+8];
$L__BB0_23:
	mov.b32 	%r77, %f219;
	shfl.sync.down.b32	%r78|%p31, %r77, 16, 31, -1;
	mov.b32 	%f41, %r78;
	mov.b32 	%r79, %f218;
	shfl.sync.down.b32	%r80|%p32, %r79, 16, 31, -1;
	mov.b32 	%f42, %r80;
	shfl.sync.down.b32	%r27|%p33, %r108, 16, 31, -1;
	setp.eq.s32 	%p34, %r108, 0;
	mov.f32 	%f220, %f41;
	mov.f32 	%f221, %f42;
	mov.u32 	%r109, %r27;
	@%p34 bra 	$L__BB0_26;
	setp.eq.s32 	%p35, %r27, 0;
	mov.f32 	%f220, %f219;
	mov.f32 	%f221, %f218;
	mov.u32 	%r109, %r108;
	@%p35 bra 	$L__BB0_26;
	add.s32 	%r109, %r27, %r108;
	sub.f32 	%f139, %f41, %f219;
	cvt.rn.f32.s32 	%f140, %r27;
	mul.f32 	%f141, %f139, %f140;
	cvt.rn.f32.s32 	%f142, %r109;
	div.rn.f32 	%f143, %f141, %f142;
	add.f32 	%f220, %f219, %f143;
	add.f32 	%f144, %f218, %f42;
	mul.f32 	%f145, %f139, %f139;
	cvt.rn.f32.s32 	%f146, %r108;
	mul.f32 	%f147, %f145, %f146;
	mul.f32 	%f148, %f147, %f140;
	div.rn.f32 	%f149, %f148, %f142;
	add.f32 	%f221, %f144, %f149;
$L__BB0_26:
	mov.b32 	%r81, %f220;
	shfl.sync.down.b32	%r82|%p36, %r81, 8, 31, -1;
	mov.b32 	%f47, %r82;
	mov.b32 	%r83, %f221;
	shfl.sync.down.b32	%r84|%p37, %r83, 8, 31, -1;
	mov.b32 	%f48, %r84;
	shfl.sync.down.b32	%r30|%p38, %r109, 8, 31, -1;
	setp.eq.s32 	%p39, %r109, 0;
	mov.f32 	%f222, %f47;
	mov.f32 	%f223, %f48;
	mov.u32 	%r110, %r30;
	@%p39 bra 	$L__BB0_29;
	setp.eq.s32 	%p40, %r30, 0;
	mov.f32 	%f222, %f220;
	mov.f32 	%f223, %f221;
	mov.u32 	%r110, %r109;
	@%p40 bra 	$L__BB0_29;
	add.s32 	%r110, %r30, %r109;
	sub.f32 	%f150, %f47, %f220;
	cvt.rn.f32.s32 	%f151, %r30;
	mul.f32 	%f152, %f150, %f151;
	cvt.rn.f32.s32 	%f153, %r110;
	div.rn.f32 	%f154, %f152, %f153;
	add.f32 	%f222, %f220, %f154;
	add.f32 	%f155, %f221, %f48;
	mul.f32 	%f156, %f150, %f150;
	cvt.rn.f32.s32 	%f157, %r109;
	mul.f32 	%f158, %f156, %f157;
	mul.f32 	%f159, %f158, %f151;
	div.rn.f32 	%f160, %f159, %f153;
	add.f32 	%f223, %f155, %f160;
$L__BB0_29:
	mov.b32 	%r85, %f222;
	shfl.sync.down.b32	%r86|%p41, %r85, 4, 31, -1;
	mov.b32 	%f53, %r86;
	mov.b32 	%r87, %f223;
	shfl.sync.down.b32	%r88|%p42, %r87, 4, 31, -1;
	mov.b32 	%f54, %r88;
	shfl.sync.down.b32	%r33|%p43, %r110, 4, 31, -1;
	setp.eq.s32 	%p44, %r110, 0;
	mov.f32 	%f224, %f53;
	mov.f32 	%f225, %f54;
	mov.u32 	%r111, %r33;
	@%p44 bra 	$L__BB0_32;
	setp.eq.s32 	%p45, %r33, 0;
	mov.f32 	%f224, %f222;
	mov.f32 	%f225, %f223;
	mov.u32 	%r111, %r110;
	@%p45 bra 	$L__BB0_32;
	add.s32 	%r111, %r33, %r110;
	sub.f32 	%f161, %f53, %f222;
	cvt.rn.f32.s32 	%f162, %r33;
	mul.f32 	%f163, %f161, %f162;
	cvt.rn.f32.s32 	%f164, %r111;
	div.rn.f32 	%f165, %f163, %f164;
	add.f32 	%f224, %f222, %f165;
	add.f32 	%f166, %f223, %f54;
	mul.f32 	%f167, %f161, %f161;
	cvt.rn.f32.s32 	%f168, %r110;
	mul.f32 	%f169, %f167, %f168;
	mul.f32 	%f170, %f169, %f162;
	div.rn.f32 	%f171, %f170, %f164;
	add.f32 	%f225, %f166, %f171;
$L__BB0_32:
	mov.b32 	%r89, %f224;
	shfl.sync.down.b32	%r90|%p46, %r89, 2, 31, -1;
	mov.b32 	%f59, %r90;
	mov.b32 	%r91, %f225;
	shfl.sync.down.b32	%r92|%p47, %r91, 2, 31, -1;
	mov.b32 	%f60, %r92;
	shfl.sync.down.b32	%r36|%p48, %r111, 2, 31, -1;
	setp.eq.s32 	%p49, %r111, 0;
	mov.f32 	%f226, %f59;
	mov.f32 	%f227, %f60;
	mov.u32 	%r112, %r36;
	@%p49 bra 	$L__BB0_35;
	setp.eq.s32 	%p50, %r36, 0;
	mov.f32 	%f226, %f224;
	mov.f32 	%f227, %f225;
	mov.u32 	%r112, %r111;
	@%p50 bra 	$L__BB0_35;
	add.s32 	%r112, %r36, %r111;
	sub.f32 	%f172, %f59, %f224;
	cvt.rn.f32.s32 	%f173, %r36;
	mul.f32 	%f174, %f172, %f173;
	cvt.rn.f32.s32 	%f175, %r112;
	div.rn.f32 	%f176, %f174, %f175;
	add.f32 	%f226, %f224, %f176;
	add.f32 	%f177, %f225, %f60;
	mul.f32 	%f178, %f172, %f172;
	cvt.rn.f32.s32 	%f179, %r111;
	mul.f32 	%f180, %f178, %f179;
	mul.f32 	%f181, %f180, %f173;
	div.rn.f32 	%f182, %f181, %f175;
	add.f32 	%f227, %f177, %f182;
$L__BB0_35:
	mov.b32 	%r93, %f226;
	shfl.sync.down.b32	%r94|%p51, %r93, 1, 31, -1;
	mov.b32 	%f65, %r94;
	mov.b32 	%r95, %f227;
	shfl.sync.down.b32	%r96|%p52, %r95, 1, 31, -1;
	mov.b32 	%f66, %r96;
	shfl.sync.down.b32	%r39|%p53, %r112, 1, 31, -1;
	setp.eq.s32 	%p54, %r112, 0;
	mov.f32 	%f228, %f65;
	mov.f32 	%f229, %f66;
	mov.u32 	%r113, %r39;
	@%p54 bra 	$L__BB0_38;
	setp.eq.s32 	%p55, %r39, 0;
	mov.f32 	%f228, %f226;
	mov.f32 	%f229, %f227;
	mov.u32 	%r113, %r112;
	@%p55 bra 	$L__BB0_38;
	add.s32 	%r113, %r39, %r112;
	sub.f32 	%f183, %f65, %f226;
	cvt.rn.f32.s32 	%f184, %r39;
	mul.f32 	%f185, %f183, %f184;
	cvt.rn.f32.s32 	%f186, %r113;
	div.rn.f32 	%f187, %f185, %f186;
	add.f32 	%f228, %f226, %f187;
	add.f32 	%f188, %f227, %f66;
	mul.f32 	%f189, %f183, %f183;
	cvt.rn.f32.s32 	%f190, %r112;
	mul.f32 	%f191, %f189, %f190;
	mul.f32 	%f192, %f191, %f184;
	div.rn.f32 	%f193, %f192, %f186;
	add.f32 	%f229, %f188, %f193;
$L__BB0_38:
	setp.ne.s32 	%p56, %r3, 0;
	@%p56 bra 	$L__BB0_40;
	st.shared.v2.f32 	[smem], {%f228, %f229};
	st.shared.u32 	[smem+8], %r113;
$L__BB0_40:
	bar.sync 	0;
	ld.shared.v4.u32 	{%r97, %r98, %r42, %r99}, [smem];
	mov.b64 	%rd16, {%r97, %r98};
	mov.b32 	%f71, %r97;
	setp.lt.s32 	%p57, %r42, 1;
	{ .reg .b32 tmp; mov.b64 {tmp, %r43}, %rd16; }
	mov.f32 	%f230, 0f00000000;
	@%p57 bra 	$L__BB0_42;
	cvt.rn.f32.u32 	%f195, %r42;
	mov.b32 	%f196, %r43;
	div.rn.f32 	%f230, %f196, %f195;
$L__BB0_42:
	add.f32 	%f197, %f75, %f230;
	rsqrt.approx.f32 	%f74, %f197;
	setp.ne.s32 	%p58, %r114, 0;
	@%p58 bra 	$L__BB0_44;
	cvta.to.global.u64 	%rd17, %rd9;
	mul.wide.u32 	%rd18, %r1, 4;
	add.s64 	%rd19, %rd17, %rd18;
	st.global.f32 	[%rd19], %f71;
	cvta.to.global.u64 	%rd20, %rd10;
	add.s64 	%rd21, %rd20, %rd18;
	st.global.f32 	[%rd21], %f74;
$L__BB0_44:
	setp.ge.s32 	%p59, %r114, %r46;
	@%p59 bra 	$L__BB0_47;
	cvta.to.global.u64 	%rd3, %rd6;
	cvta.to.global.u64 	%rd4, %rd7;
	cvta.to.global.u64 	%rd5, %rd8;
$L__BB0_46:
	cvt.s64.s32 	%rd22, %r114;
	mul.wide.s32 	%rd23, %r114, 4;
	add.s64 	%rd24, %rd2, %rd23;
	ld.global.nc.f32 	%f198, [%rd24];
	sub.f32 	%f199, %f198, %f71;
	mul.f32 	%f200, %f74, %f199;
	add.s64 	%rd25, %rd3, %rd23;
	ld.global.nc.f32 	%f201, [%rd25];
	add.s64 	%rd26, %rd4, %rd23;
	ld.global.nc.f32 	%f202, [%rd26];
	fma.rn.f32 	%f203, %f201, %f200, %f202;
	add.s64 	%rd27, %rd22, %rd1;
	shl.b64 	%rd28, %rd27, 2;
	add.s64 	%rd29, %rd5, %rd28;
	st.global.f32 	[%rd29], %f203;
	add.s32 	%r114, %r114, %r4;
	setp.lt.s32 	%p60, %r114, %r46;
	@%p60 bra 	$L__BB0_46;
$L__BB0_47:
	ret;

}
	// .globl	layernorm_backward_kernel
.visible .entry layernorm_backward_kernel(
	.param .u64 .ptr .align 1 layernorm_backward_kernel_param_0,
	.param .u64 .ptr .align 1 layernorm_backward_kernel_param_1,
	.param .u64 .ptr .align 1 layernorm_backward_kernel_param_2,
	.param .u64 .ptr .align 1 layernorm_backward_kernel_param_3,
	.param .u64 .ptr .align 1 layernorm_backward_kernel_param_4,
	.param .u64 .ptr .align 1 layernorm_backward_kernel_param_5,
	.param .u64 .ptr .align 1 layernorm_backward_kernel_param_6,
	.param .u64 .ptr .align 1 layernorm_backward_kernel_param_7,
	.param .u32 layernorm_backward_kernel_param_8,
	.param .u32 layernorm_backward_kernel_param_9
)
{
	.reg .pred 	%p<29>;
	.reg .b32 	%r<61>;
	.reg .b32 	%f<85>;
	.reg .b64 	%rd<40>;

	ld.param.u64 	%rd11, [layernorm_backward_kernel_param_0];
	ld.param.u64 	%rd12, [layernorm_backward_kernel_param_1];
	ld.param.u64 	%rd13, [layernorm_backward_kernel_param_2];
	ld.param.u64 	%rd14, [layernorm_backward_kernel_param_3];
	ld.param.u64 	%rd15, [layernorm_backward_kernel_param_4];
	ld.param.u64 	%rd10, [layernorm_backward_kernel_param_7];
	ld.param.u32 	%r8, [layernorm_backward_kernel_param_9];
	cvta.to.global.u64 	%rd1, %rd13;
	cvta.to.global.u64 	%rd16, %rd11;
	cvta.to.global.u64 	%rd17, %rd12;
	cvta.to.global.u64 	%rd18, %rd15;
	cvta.to.global.u64 	%rd19, %rd14;
	mov.u32 	%r9, %ctaid.x;
	mov.u32 	%r60, %tid.x;
	and.b32  	%r2, %r60, 31;
	mov.u32 	%r3, %ntid.x;
	mul.lo.s32 	%r10, %r8, %r9;
	cvt.s64.s32 	%rd2, %r10;
	mul.wide.s32 	%rd20, %r10, 4;
	add.s64 	%rd3, %rd16, %rd20;
	add.s64 	%rd4, %rd17, %rd20;
	mul.wide.u32 	%rd21, %r9, 4;
	add.s64 	%rd22, %rd19, %rd21;
	ld.global.nc.f32 	%f1, [%rd22];
	add.s64 	%rd23, %rd18, %rd21;
	ld.global.nc.f32 	%f2, [%rd23];
	setp.ge.s32 	%p1, %r60, %r8;
	mov.f32 	%f81, 0f00000000;
	mov.f32 	%f82, %f81;
	@%p1 bra 	$L__BB1_3;
	ld.param.u64 	%rd39, [layernorm_backward_kernel_param_6];
	cvta.to.global.u64 	%rd5, %rd39;
	cvta.to.global.u64 	%rd6, %rd10;
	mov.f32 	%f82, 0f00000000;
	mov.u32 	%r59, %r60;
	mov.f32 	%f81, %f82;
$L__BB1_2:
	mul.wide.s32 	%rd24, %r59, 4;
	add.s64 	%rd25, %rd4, %rd24;
	ld.global.nc.f32 	%f22, [%rd25];
	sub.f32 	%f23, %f22, %f1;
	mul.f32 	%f24, %f2, %f23;
	add.s64 	%rd26, %rd3, %rd24;
	ld.global.nc.f32 	%f25, [%rd26];
	add.s64 	%rd27, %rd1, %rd24;
	ld.global.nc.f32 	%f26, [%rd27];
	mul.f32 	%f27, %f25, %f26;
	fma.rn.f32 	%f81, %f24, %f27, %f81;
	add.f32 	%f82, %f82, %f27;
	add.s64 	%rd28, %rd5, %rd24;
	mul.f32 	%f28, %f25, %f24;
	atom.global.add.f32 	%f29, [%rd28], %f28;
	add.s64 	%rd29, %rd6, %rd24;
	atom.global.add.f32 	%f30, [%rd29], %f25;
	add.s32 	%r59, %r59, %r3;
	setp.lt.s32 	%p2, %r59, %r8;
	@%p2 bra 	$L__BB1_2;
$L__BB1_3:
	mov.b32 	%r11, %f81;
	shfl.sync.down.b32	%r12|%p3, %r11, 16, 31, -1;
	mov.b32 	%f31, %r12;
	add.f32 	%f32, %f81, %f31;
	mov.b32 	%r13, %f32;
	shfl.sync.down.b32	%r14|%p4, %r13, 8, 31, -1;
	mov.b32 	%f33, %r14;
	add.f32 	%f34, %f32, %f33;
	mov.b32 	%r15, %f34;
	shfl.sync.down.b32	%r16|%p5, %r15, 4, 31, -1;
	mov.b32 	%f35, %r16;
	add.f32 	%f36, %f34, %f35;
	mov.b32 	%r17, %f36;
	shfl.sync.down.b32	%r18|%p6, %r17, 2, 31, -1;
	mov.b32 	%f37, %r18;
	add.f32 	%f38, %f36, %f37;
	mov.b32 	%r19, %f38;
	shfl.sync.down.b32	%r20|%p7, %r19, 1, 31, -1;
	mov.b32 	%f39, %r20;
	add.f32 	%f9, %f38, %f39;
	mov.b32 	%r21, %f82;
	shfl.sync.down.b32	%r22|%p8, %r21, 16, 31, -1;
	mov.b32 	%f40, %r22;
	add.f32 	%f41, %f82, %f40;
	mov.b32 	%r23, %f41;
	shfl.sync.down.b32	%r24|%p9, %r23, 8, 31, -1;
	mov.b32 	%f42, %r24;
	add.f32 	%f43, %f41, %f42;
	mov.b32 	%r25, %f43;
	shfl.sync.down.b32	%r26|%p10, %r25, 4, 31, -1;
	mov.b32 	%f44, %r26;
	add.f32 	%f45, %f43, %f44;
	mov.b32 	%r27, %f45;
	shfl.sync.down.b32	%r28|%p11, %r27, 2, 31, -1;
	mov.b32 	%f46, %r28;
	add.f32 	%f47, %f45, %f46;
	mov.b32 	%r29, %f47;
	shfl.sync.down.b32	%r30|%p12, %r29, 1, 31, -1;
	mov.b32 	%f48, %r30;
	add.f32 	%f10, %f47, %f48;
	setp.ne.s32 	%p13, %r2, 0;
	@%p13 bra 	$L__BB1_5;
	shr.u32 	%r31, %r60, 3;
	and.b32  	%r32, %r31, 124;
	mov.u32 	%r33, sdata;
	add.s32 	%r34, %r33, %r32;
	st.shared.f32 	[%r34], %f9;
	st.shared.f32 	[%r34+128], %f10;
$L__BB1_5:
	bar.sync 	0;
	setp.gt.u32 	%p14, %r60, 31;
	@%p14 bra 	$L__BB1_10;
	shr.u32 	%r35, %r3, 5;
	setp.ge.u32 	%p15, %r60, %r35;
	mov.f32 	%f83, 0f00000000;
	mov.f32 	%f84, %f83;
	@%p15 bra 	$L__BB1_8;
	shl.b32 	%r36, %r2, 2;
	mov.u32 	%r37, sdata;
	add.s32 	%r38, %r37, %r36;
	ld.shared.f32 	%f83, [%r38];
	ld.shared.f32 	%f84, [%r38+128];
$L__BB1_8:
	setp.ne.s32 	%p16, %r2, 0;
	mov.b32 	%r39, %f83;
	shfl.sync.down.b32	%r40|%p17, %r39, 16, 31, -1;
	mov.b32 	%f50, %r40;
	add.f32 	%f51, %f83, %f50;
	mov.b32 	%r41, %f51;
	shfl.sync.down.b32	%r42|%p18, %r41, 8, 31, -1;
	mov.b32 	%f52, %r42;
	add.f32 	%f53, %f51, %f52;
	mov.b32 	%r43, %f53;
	shfl.sync.down.b32	%r44|%p19, %r43, 4, 31, -1;
	mov.b32 	%f54, %r44;
	add.f32 	%f55, %f53, %f54;
	mov.b32 	%r45, %f55;
	shfl.sync.down.b32	%r46|%p20, %r45, 2, 31, -1;
	mov.b32 	%f56, %r46;
	add.f32 	%f57, %f55, %f56;
	mov.b32 	%r47, %f57;
	shfl.sync.down.b32	%r48|%p21, %r47, 1, 31, -1;
	mov.b32 	%f58, %r48;
	add.f32 	%f15, %f57, %f58;
	mov.b32 	%r49, %f84;
	shfl.sync.down.b32	%r50|%p22, %r49, 16, 31, -1;
	mov.b32 	%f59, %r50;
	add.f32 	%f60, %f84, %f59;
	mov.b32 	%r51, %f60;
	shfl.sync.down.b32	%r52|%p23, %r51, 8, 31, -1;
	mov.b32 	%f61, %r52;
	add.f32 	%f62, %f60, %f61;
	mov.b32 	%r53, %f62;
	shfl.sync.down.b32	%r54|%p24, %r53, 4, 31, -1;
	mov.b32 	%f63, %r54;
	add.f32 	%f64, %f62, %f63;
	mov.b32 	%r55, %f64;
	shfl.sync.down.b32	%r56|%p25, %r55, 2, 31, -1;
	mov.b32 	%f65, %r56;
	add.f32 	%f66, %f64, %f65;
	mov.b32 	%r57, %f66;
	shfl.sync.down.b32	%r58|%p26, %r57, 1, 31, -1;
	mov.b32 	%f67, %r58;
	add.f32 	%f16, %f66, %f67;
	@%p16 bra 	$L__BB1_10;
	st.shared.f32 	[sdata], %f15;
	st.shared.f32 	[sdata+128], %f16;
$L__BB1_10:
	setp.ge.s32 	%p27, %r60, %r8;
	bar.sync 	0;
	@%p27 bra 	$L__BB1_13;
	ld.param.u64 	%rd38, [layernorm_backward_kernel_param_5];
	ld.shared.f32 	%f17, [sdata];
	ld.shared.f32 	%f18, [sdata+128];
	cvta.to.global.u64 	%rd7, %rd38;
	cvt.rn.f32.s32 	%f68, %r8;
	rcp.rn.f32 	%f19, %f68;
$L__BB1_12:
	cvt.s64.s32 	%rd30, %r60;
	mul.wide.s32 	%rd31, %r60, 4;
	add.s64 	%rd32, %rd4, %rd31;
	ld.global.nc.f32 	%f69, [%rd32];
	sub.f32 	%f70, %f69, %f1;
	mul.f32 	%f71, %f2, %f70;
	add.s64 	%rd33, %rd3, %rd31;
	ld.global.nc.f32 	%f72, [%rd33];
	add.s64 	%rd34, %rd1, %rd31;
	ld.global.nc.f32 	%f73, [%rd34];
	mul.f32 	%f74, %f72, %f73;
	fma.rn.f32 	%f75, %f17, %f71, %f18;
	mul.f32 	%f76, %f19, %f75;
	sub.f32 	%f77, %f74, %f76;
	mul.f32 	%f78, %f2, %f77;
	add.s64 	%rd35, %rd30, %rd2;
	shl.b64 	%rd36, %rd35, 2;
	add.s64 	%rd37, %rd7, %rd36;
	st.global.f32 	[%rd37], %f78;
	add.s32 	%r60, %r60, %r3;
	setp.lt.s32 	%p28, %r60, %r8;
	@%p28 bra 	$L__BB1_12;
$L__BB1_13:
	ret;

}


// ===== COMPILED SASS (sm_100) =====

	.target	sm_100

	.elftype	@"ET_EXEC"


//--------------------- .note.nv.tkinfo           --------------------------
	.section	.note.nv.tkinfo,"",@"SHT_NOTE"
	.sectionflags	@"SHF_NOTE_NV_TKINFO"
	.tkinfo
        /*0018*/ 	.word	0x00000002
        /*0030*/ 	.string	""
        /*0030*/ 	.string	"ptxas"
        /*0030*/ 	.string	"Cuda compilation tools, release 13.0, V13.0.88"
        /*0030*/ 	.string	"Build cuda_13.0.r13.0/compiler.36424714_0"
        /*0030*/ 	.string	"-arch sm_100 -m 64 "



//--------------------- .note.nv.cuinfo           --------------------------
	.section	.note.nv.cuinfo,"",@"SHT_NOTE"
	.sectionflags	@"SHF_NOTE_NV_CUINFO"
        /*0018*/ 	.short	0x0002
        /*001a*/ 	.short	0x0064
        /*001c*/ 	.short	0x0082
	.zero		2


//--------------------- .nv.info                  --------------------------
	.section	.nv.info,"",@"SHT_CUDA_INFO"
	.align	4


	//----- nvinfo : EIATTR_REGCOUNT
	.align		4
        /*0000*/ 	.byte	0x04, 0x2f
        /*0002*/ 	.short	(.L_1 - .L_0)
	.align		4
.L_0:
        /*0004*/ 	.word	index@(layernorm_forward_kernel)
        /*0008*/ 	.word	0x0000001d


	//----- nvinfo : EIATTR_FRAME_SIZE
	.align		4
.L_1:
        /*000c*/ 	.byte	0x04, 0x11
        /*000e*/ 	.short	(.L_3 - .L_2)
	.align		4
.L_2:
        /*0010*/ 	.word	index@($__internal_1_$__cuda_sm3x_div_rn_noftz_f32_slowpath)
        /*0014*/ 	.word	0x00000000


	//----- nvinfo : EIATTR_FRAME_SIZE
	.align		4
.L_3:
        /*0018*/ 	.byte	0x04, 0x11
        /*001a*/ 	.short	(.L_5 - .L_4)
	.align		4
.L_4:
        /*001c*/ 	.word	index@(layernorm_forward_kernel)
        /*0020*/ 	.word	0x00000000


	//----- nvinfo : EIATTR_REGCOUNT
	.align		4
.L_5:
        /*0024*/ 	.byte	0x04, 0x2f
        /*0026*/ 	.short	(.L_7 - .L_6)
	.align		4
.L_6:
        /*0028*/ 	.word	index@(layernorm_backward_kernel)
        /*002c*/ 	.word	0x00000020


	//----- nvinfo : EIATTR_FRAME_SIZE
	.align		4
.L_7:
        /*0030*/ 	.byte	0x04, 0x11
        /*0032*/ 	.short	(.L_9 - .L_8)
	.align		4
.L_8:
        /*0034*/ 	.word	index@($__internal_0_$__cuda_sm20_rcp_rn_f32_slowpath)
        /*0038*/ 	.word	0x00000000


	//----- nvinfo : EIATTR_FRAME_SIZE
	.align		4
.L_9:
        /*003c*/ 	.byte	0x04, 0x11
        /*003e*/ 	.short	(.L_11 - .L_10)
	.align		4
.L_10:
        /*0040*/ 	.word	index@(layernorm_backward_kernel)
        /*0044*/ 	.word	0x00000000


	//----- nvinfo : EIATTR_MIN_STACK_SIZE
	.align		4
.L_11:
        /*0048*/ 	.byte	0x04, 0x12
        /*004a*/ 	.short	(.L_13 - .L_12)
	.align		4
.L_12:
        /*004c*/ 	.word	index@(layernorm_backward_kernel)
        /*0050*/ 	.word	0x00000000


	//----- nvinfo : EIATTR_MIN_STACK_SIZE
	.align		4
.L_13:
        /*0054*/ 	.byte	0x04, 0x12
        /*0056*/ 	.short	(.L_15 - .L_14)
	.align		4
.L_14:
        /*0058*/ 	.word	index@(layernorm_forward_kernel)
        /*005c*/ 	.word	0x00000000
.L_15:


//--------------------- .nv.compat                --------------------------
	.section	.nv.compat,"",@"SHT_CUDA_COMPAT_INFO"
	.align	4
        /*0000*/ 	.byte	0x02, 0x09, 0x00, 0x00, 0x02, 0x02, 0x01, 0x00, 0x02, 0x05, 0x05, 0x00, 0x03, 0x07, 0x01, 0x01
        /*0010*/ 	.byte	0x02, 0x03, 0x00, 0x00, 0x02, 0x06, 0x01, 0x00, 0x04, 0x0b, 0x08, 0x00, 0x01, 0x00, 0x00, 0x00
        /*0020*/ 	.byte	0x00, 0x00, 0x00, 0x00


//--------------------- .nv.info.layernorm_backward_kernel --------------------------
	.section	.nv.info.layernorm_backward_kernel,"",@"SHT_CUDA_INFO"
	.sectionflags	@""
	.align	4


	//----- nvinfo : EIATTR_CUDA_API_VERSION
	.align		4
        /*0000*/ 	.byte	0x04, 0x37
        /*0002*/ 	.short	(.L_17 - .L_16)
.L_16:
        /*0004*/ 	.word	0x00000082


	//----- nvinfo : EIATTR_KPARAM_INFO
	.align		4
.L_17:
        /*0008*/ 	.byte	0x04, 0x17
        /*000a*/ 	.short	(.L_19 - .L_18)
.L_18:
        /*000c*/ 	.word	0x00000000
        /*0010*/ 	.short	0x0009
        /*0012*/ 	.short	0x0044
        /*0014*/ 	.byte	0x00, 0xf0, 0x11, 0x00


	//----- nvinfo : EIATTR_KPARAM_INFO
	.align		4
.L_19:
        /*0018*/ 	.byte	0x04, 0x17
        /*001a*/ 	.short	(.L_21 - .L_20)
.L_20:
        /*001c*/ 	.word	0x00000000
        /*0020*/ 	.short	0x0008
        /*0022*/ 	.short	0x0040
        /*0024*/ 	.byte	0x00, 0xf0, 0x11, 0x00


	//----- nvinfo : EIATTR_KPARAM_INFO
	.align		4
.L_21:
        /*0028*/ 	.byte	0x04, 0x17
        /*002a*/ 	.short	(.L_23 - .L_22)
.L_22:
        /*002c*/ 	.word	0x00000000
        /*0030*/ 	.short	0x0007
        /*0032*/ 	.short	0x0038
        /*0034*/ 	.byte	0x00, 0xf5, 0x21, 0x00


	//----- nvinfo : EIATTR_KPARAM_INFO
	.align		4
.L_23:
        /*0038*/ 	.byte	0x04, 0x17
        /*003a*/ 	.short	(.L_25 - .L_24)
.L_24:
        /*003c*/ 	.word	0x00000000
        /*0040*/ 	.short	0x0006
        /*0042*/ 	.short	0x0030
        /*0044*/ 	.byte	0x00, 0xf5, 0x21, 0x00


	//----- nvinfo : EIATTR_KPARAM_INFO
	.align		4
.L_25:
        /*0048*/ 	.byte	0x04, 0x17
        /*004a*/ 	.short	(.L_27 - .L_26)
.L_26:
        /*004c*/ 	.word	0x00000000
        /*0050*/ 	.short	0x0005
        /*0052*/ 	.short	0x0028
        /*0054*/ 	.byte	0x00, 0xf5, 0x21, 0x00


	//----- nvinfo : EIATTR_KPARAM_INFO
	.align		4
.L_27:
        /*0058*/ 	.byte	0x04, 0x17
        /*005a*/ 	.short	(.L_29 - .L_28)
.L_28:
        /*005c*/ 	.word	0x00000000
        /*0060*/ 	.short	0x0004
        /*0062*/ 	.short	0x0020
        /*0064*/ 	.byte	0x00, 0xf5, 0x21, 0x00


	//----- nvinfo : EIATTR_KPARAM_INFO
	.align		4
.L_29:
        /*0068*/ 	.byte	0x04, 0x17
        /*006a*/ 	.short	(.L_31 - .L_30)
.L_30:
        /*006c*/ 	.word	0x00000000
        /*0070*/ 	.short	0x0003
        /*0072*/ 	.short	0x0018
        /*0074*/ 	.byte	0x00, 0xf5, 0x21, 0x00


	//----- nvinfo : EIATTR_KPARAM_INFO
	.align		4
.L_31:
        /*0078*/ 	.byte	0x04, 0x17
        /*007a*/ 	.short	(.L_33 - .L_32)
.L_32:
        /*007c*/ 	.word	0x00000000
        /*0080*/ 	.short	0x0002
        /*0082*/ 	.short	0x0010
        /*0084*/ 	.byte	0x00, 0xf5, 0x21, 0x00


	//----- nvinfo : EIATTR_KPARAM_INFO
	.align		4
.L_33:
        /*0088*/ 	.byte	0x04, 0x17
        /*008a*/ 	.short	(.L_35 - .L_34)
.L_34:
        /*008c*/ 	.word	0x00000000
        /*0090*/ 	.short	0x0001
        /*0092*/ 	.short	0x0008
        /*0094*/ 	.byte	0x00, 0xf5, 0x21, 0x00


	//----- nvinfo : EIATTR_KPARAM_INFO
	.align		4
.L_35:
        /*0098*/ 	.byte	0x04, 0x17
        /*009a*/ 	.short	(.L_37 - .L_36)
.L_36:
        /*009c*/ 	.word	0x00000000
        /*00a0*/ 	.short	0x0000
        /*00a2*/ 	.short	0x0000
        /*00a4*/ 	.byte	0x00, 0xf5, 0x21, 0x00


	//----- nvinfo : EIATTR_SPARSE_MMA_MASK
	.align		4
.L_37:
        /*00a8*/ 	.byte	0x03, 0x50
        /*00aa*/ 	.short	0x0000


	//----- nvinfo : EIATTR_MAXREG_COUNT
	.align		4
        /*00ac*/ 	.byte	0x03, 0x1b
        /*00ae*/ 	.short	0x00ff


	//----- nvinfo : EIATTR_NUM_BARRIERS
	.align		4
        /*00b0*/ 	.byte	0x02, 0x4c
        /*00b2*/ 	.byte	0x01
	.zero		1


	//----- nvinfo : EIATTR_MERCURY_ISA_VERSION
	.align		4
        /*00b4*/ 	.byte	0x03, 0x5f
        /*00b6*/ 	.short	0x0101


	//----- nvinfo : EIATTR_COOP_GROUP_MASK_REGIDS
	.align		4
        /*00b8*/ 	.byte	0x04, 0x29
        /*00ba*/ 	.short	(.L_39 - .L_38)


	//   ....[0]....
.L_38:
        /*00bc*/ 	.word	0xffffffff


	//   ....[1]....
        /*00c0*/ 	.word	0xffffffff


	//   ....[2]....
        /*00c4*/ 	.word	0xffffffff


	//   ....[3]....
        /*00c8*/ 	.word	0xffffffff


	//   ....[4]....
        /*00cc*/ 	.word	0xffffffff


	//   ....[5]....
        /*00d0*/ 	.word	0xffffffff


	//   ....[6]....
        /*00d4*/ 	.word	0xffffffff


	//   ....[7]....
        /*00d8*/ 	.word	0xffffffff


	//   ....[8]....
        /*00dc*/ 	.word	0xffffffff


	//   ....[9]....
        /*00e0*/ 	.word	0xffffffff


	//   ....[10]....
        /*00e4*/ 	.word	0xffffffff


	//   ....[11]....
        /*00e8*/ 	.word	0xffffffff


	//   ....[12]....
        /*00ec*/ 	.word	0xffffffff


	//   ....[13]....
        /*00f0*/ 	.word	0xffffffff


	//   ....[14]....
        /*00f4*/ 	.word	0xffffffff


	//   ....[15]....
        /*00f8*/ 	.word	0xffffffff


	//   ....[16]....
        /*00fc*/ 	.word	0xffffffff


	//   ....[17]....
        /*0100*/ 	.word	0xffffffff


	//   ....[18]....
        /*0104*/ 	.word	0xffffffff


	//   ....[19]....
        /*0108*/ 	.word	0xffffffff


	//   ....[20]....
        /*010c*/ 	.word	0x05000007


	//   ....[21]....
        /*0110*/ 	.word	0x05000007


	//   ....[22]....
        /*0114*/ 	.word	0x05000007


	//   ....[23]....
        /*0118*/ 	.word	0x05000007


	//   ....[24]....
        /*011c*/ 	.word	0x05000007


	//   ....[25]....
        /*0120*/ 	.word	0x05000007


	//   ....[26]....
        /*0124*/ 	.word	0x05000007


	//   ....[27]....
        /*0128*/ 	.word	0x05000007


	//   ....[28]....
        /*012c*/ 	.word	0x05000007


	//   ....[29]....
        /*0130*/ 	.word	0x05000007


	//   ....[30]....
        /*0134*/ 	.word	0x05000007


	//   ....[31]....
        /*0138*/ 	.word	0x05000007


	//   ....[32]....
        /*013c*/ 	.word	0x05000007


	//   ....[33]....
        /*0140*/ 	.word	0x05000007


	//   ....[34]....
        /*0144*/ 	.word	0x05000007


	//   ....[35]....
        /*0148*/ 	.word	0x05000007


	//   ....[36]....
        /*014c*/ 	.word	0x05000007


	//   ....[37]....
        /*0150*/ 	.word	0x05000007


	//   ....[38]....
        /*0154*/ 	.word	0x05000007


	//   ....[39]....
        /*0158*/ 	.word	0x05000007


	//----- nvinfo : EIATTR_COOP_GROUP_INSTR_OFFSETS
	.align		4
.L_39:
        /*015c*/ 	.byte	0x04, 0x28
        /*015e*/ 	.short	(.L_41 - .L_40)


	//   ....[0]....
.L_40:
        /*0160*/ 	.word	0x00000340


	//   ....[1]....
        /*0164*/ 	.word	0x00000350


	//   ....[2]....
        /*0168*/ 	.word	0x00000380


	//   ....[3]....
        /*016c*/ 	.word	0x00000390


	//   ....[4]....
        /*0170*/ 	.word	0x000003c0


	//   ....[5]....
        /*0174*/ 	.word	0x000003d0


	//   ....[6]....
        /*0178*/ 	.word	0x00000400


	//   ....[7]....
        /*017c*/ 	.word	0x00000410


	//   ....[8]....
        /*0180*/ 	.word	0x00000440


	//   ....[9]....
        /*0184*/ 	.word	0x00000450


	//   ....[10]....
        /*0188*/ 	.word	0x00000610


	//   ....[11]....
        /*018c*/ 	.word	0x00000620


	//   ....[12]....
        /*0190*/ 	.word	0x00000650


	//   ....[13]....
        /*0194*/ 	.word	0x00000660


	//   ....[14]....
        /*0198*/ 	.word	0x00000690


	//   ....[15]....
        /*019c*/ 	.word	0x000006a0


	//   ....[16]....
        /*01a0*/ 	.word	0x000006d0


	//   ....[17]....
        /*01a4*/ 	.word	0x000006e0


	//   ....[18]....
        /*01a8*/ 	.word	0x00000710


	//   ....[19]....
        /*01ac*/ 	.word	0x00000720


	//   ....[20]....
        /*01b0*/ 	.word	0x00000ae0


	//   ....[21]....
        /*01b4*/ 	.word	0x00000b70


	//   ....[22]....
        /*01b8*/ 	.word	0x00000bd0


	//   ....[23]....
        /*01bc*/ 	.word	0x00000c30


	//   ....[24]....
        /*01c0*/ 	.word	0x00000c90


	//   ....[25]....
        /*01c4*/ 	.word	0x00000cf0


	//   ....[26]....
        /*01c8*/ 	.word	0x00000d70


	//   ....[27]....
        /*01cc*/ 	.word	0x00000de0


	//   ....[28]....
        /*01d0*/ 	.word	0x00000e50


	//   ....[29]....
        /*01d4*/ 	.word	0x00000ec0


	//   ....[30]....
        /*01d8*/ 	.word	0x00000f40


	//   ....[31]....
        /*01dc*/ 	.word	0x00000fa0


	//   ....[32]....
        /*01e0*/ 	.word	0x00001000


	//   ....[33]....
        /*01e4*/ 	.word	0x00001060


	//   ....[34]....
        /*01e8*/ 	.word	0x000010c0


	//   ....[35]....
        /*01ec*/ 	.word	0x00001120


	//   ....[36]....
        /*01f0*/ 	.word	0x000011a0


	//   ....[37]....
        /*01f4*/ 	.word	0x00001210


	//   ....[38]....
        /*01f8*/ 	.word	0x00001280


	//   ....[39]....
        /*01fc*/ 	.word	0x000012f0


	//----- nvinfo : EIATTR_VRC_CTA_INIT_COUNT
	.align		4
.L_41:
        /*0200*/ 	.byte	0x02, 0x4a
	.zero		1
	.zero		1


	//----- nvinfo : EIATTR_EXIT_INSTR_OFFSETS
	.align		4
        /*0204*/ 	.byte	0x04, 0x1c
        /*0206*/ 	.short	(.L_43 - .L_42)


	//   ....[0]....
.L_42:
        /*0208*/ 	.word	0x000007d0


	//   ....[1]....
        /*020c*/ 	.word	0x00000a70


	//----- nvinfo : EIATTR_CRS_STACK_SIZE
	.align		4
.L_43:
        /*0210*/ 	.byte	0x04, 0x1e
        /*0212*/ 	.short	(.L_45 - .L_44)
.L_44:
        /*0214*/ 	.word	0x00000000


	//----- nvinfo : EIATTR_CBANK_PARAM_SIZE
	.align		4
.L_45:
        /*0218*/ 	.byte	0x03, 0x19
        /*021a*/ 	.short	0x0048


	//----- nvinfo : EIATTR_PARAM_CBANK
	.align		4
        /*021c*/ 	.byte	0x04, 0x0a
        /*021e*/ 	.short	(.L_47 - .L_46)
	.align		4
.L_46:
        /*0220*/ 	.word	index@(.nv.constant0.layernorm_backward_kernel)
        /*0224*/ 	.short	0x0380
        /*0226*/ 	.short	0x0048


	//----- nvinfo : EIATTR_SW_WAR
	.align		4
.L_47:
        /*0228*/ 	.byte	0x04, 0x36
        /*022a*/ 	.short	(.L_49 - .L_48)
.L_48:
        /*022c*/ 	.word	0x00000008
.L_49:


//--------------------- .nv.info.layernorm_forward_kernel --------------------------
	.section	.nv.info.layernorm_forward_kernel,"",@"SHT_CUDA_INFO"
	.sectionflags	@""
	.align	4


	//----- nvinfo : EIATTR_CUDA_API_VERSION
	.align		4
        /*0000*/ 	.byte	0x04, 0x37
        /*0002*/ 	.short	(.L_51 - .L_50)
.L_50:
        /*0004*/ 	.word	0x00000082


	//----- nvinfo : EIATTR_KPARAM_INFO
	.align		4
.L_51:
        /*0008*/ 	.byte	0x04, 0x17
        /*000a*/ 	.short	(.L_53 - .L_52)
.L_52:
        /*000c*/ 	.word	0x00000000
        /*0010*/ 	.short	0x0008
        /*0012*/ 	.short	0x0038
        /*0014*/ 	.byte	0x00, 0xf0, 0x11, 0x00


	//----- nvinfo : EIATTR_KPARAM_INFO
	.align		4
.L_53:
        /*0018*/ 	.byte	0x04, 0x17
        /*001a*/ 	.short	(.L_55 - .L_54)
.L_54:
        /*001c*/ 	.word	0x00000000
        /*0020*/ 	.short	0x0007
        /*0022*/ 	.short	0x0034
        /*0024*/ 	.byte	0x00, 0xf0, 0x11, 0x00


	//----- nvinfo : EIATTR_KPARAM_INFO
	.align		4
.L_55:
        /*0028*/ 	.byte	0x04, 0x17
        /*002a*/ 	.short	(.L_57 - .L_56)
.L_56:
        /*002c*/ 	.word	0x00000000
        /*0030*/ 	.short	0x0006
        /*0032*/ 	.short	0x0030
        /*0034*/ 	.byte	0x00, 0xf0, 0x11, 0x00


	//----- nvinfo : EIATTR_KPARAM_INFO
	.align		4
.L_57:
        /*0038*/ 	.byte	0x04, 0x17
        /*003a*/ 	.short	(.L_59 - .L_58)
.L_58:
        /*003c*/ 	.word	0x00000000
        /*0040*/ 	.short	0x0005
        /*0042*/ 	.short	0x0028
        /*0044*/ 	.byte	0x00, 0xf5, 0x21, 0x00


	//----- nvinfo : EIATTR_KPARAM_INFO
	.align		4
.L_59:
        /*0048*/ 	.byte	0x04, 0x17
        /*004a*/ 	.short	(.L_61 - .L_60)
.L_60:
        /*004c*/ 	.word	0x00000000
        /*0050*/ 	.short	0x0004
        /*0052*/ 	.short	0x0020
        /*0054*/ 	.byte	0x00, 0xf5, 0x21, 0x00


	//----- nvinfo : EIATTR_KPARAM_INFO
	.align		4
.L_61:
        /*0058*/ 	.byte	0x04, 0x17
        /*005a*/ 	.short	(.L_63 - .L_62)
.L_62:
        /*005c*/ 	.word	0x00000000
        /*0060*/ 	.short	0x0003
        /*0062*/ 	.short	0x0018
        /*0064*/ 	.byte	0x00, 0xf5, 0x21, 0x00


	//----- nvinfo : EIATTR_KPARAM_INFO
	.align		4
.L_63:
        /*0068*/ 	.byte	0x04, 0x17
        /*006a*/ 	.short	(.L_65 - .L_64)
.L_64:
        /*006c*/ 	.word	0x00000000
        /*0070*/ 	.short	0x0002
        /*0072*/ 	.short	0x0010
        /*0074*/ 	.byte	0x00, 0xf5, 0x21, 0x00


	//----- nvinfo : EIATTR_KPARAM_INFO
	.align		4
.L_65:
        /*0078*/ 	.byte	0x04, 0x17
        /*007a*/ 	.short	(.L_67 - .L_66)
.L_66:
        /*007c*/ 	.word	0x00000000
        /*0080*/ 	.short	0x0001
        /*0082*/ 	.short	0x0008
        /*0084*/ 	.byte	0x00, 0xf5, 0x21, 0x00


	//----- nvinfo : EIATTR_KPARAM_INFO
	.align		4
.L_67:
        /*0088*/ 	.byte	0x04, 0x17
        /*008a*/ 	.short	(.L_69 - .L_68)
.L_68:
        /*008c*/ 	.word	0x00000000
        /*0090*/ 	.short	0x0000
        /*0092*/ 	.short	0x0000
        /*0094*/ 	.byte	0x00, 0xf5, 0x21, 0x00


	//----- nvinfo : EIATTR_SPARSE_MMA_MASK
	.align		4
.L_69:
        /*0098*/ 	.byte	0x03, 0x50
        /*009a*/ 	.short	0x0000


	//----- nvinfo : EIATTR_MAXREG_COUNT
	.align		4
        /*009c*/ 	.byte	0x03, 0x1b
        /*009e*/ 	.short	0x00ff


	//----- nvinfo : EIATTR_NUM_BARRIERS
	.align		4
        /*00a0*/ 	.byte	0x02, 0x4c
        /*00a2*/ 	.byte	0x01
	.zero		1


	//----- nvinfo : EIATTR_MERCURY_ISA_VERSION
	.align		4
        /*00a4*/ 	.byte	0x03, 0x5f
        /*00a6*/ 	.short	0x0101


	//----- nvinfo : EIATTR_UNUSED_LOAD_BYTE_OFFSET
	.align		4
        /*00a8*/ 	.byte	0x04, 0x44
        /*00aa*/ 	.short	(.L_71 - .L_70)


	//   ....[0]....
.L_70:
        /*00ac*/ 	.word	0x00002810
        /*00b0*/ 	.word	0x00000fff


	//----- nvinfo : EIATTR_COOP_GROUP_MASK_REGIDS
	.align		4
.L_71:
        /*00b4*/ 	.byte	0x04, 0x29
        /*00b6*/ 	.short	(.L_73 - .L_72)


	//   ....[0]....
.L_72:
        /*00b8*/ 	.word	0xffffffff


	//   ....[1]....
        /*00bc*/ 	.word	0xffffffff


	//   ....[2]....
        /*00c0*/ 	.word	0xffffffff


	//   ....[3]....
        /*00c4*/ 	.word	0xffffffff


	//   ....[4]....
        /*00c8*/ 	.word	0xffffffff


	//   ....[5]....
        /*00cc*/ 	.word	0xffffffff


	//   ....[6]....
        /*00d0*/ 	.word	0xffffffff


	//   ....[7]....
        /*00d4*/ 	.word	0xffffffff


	//   ....[8]....
        /*00d8*/ 	.word	0xffffffff


	//   ....[9]....
        /*00dc*/ 	.word	0xffffffff


	//   ....[10]....
        /*00e0*/ 	.word	0xffffffff


	//   ....[11]....
        /*00e4*/ 	.word	0xffffffff


	//   ....[12]....
        /*00e8*/ 	.word	0xffffffff


	//   ....[13]....
        /*00ec*/ 	.word	0xffffffff


	//   ....[14]....
        /*00f0*/ 	.word	0xffffffff


	//   ....[15]....
        /*00f4*/ 	.word	0xffffffff


	//   ....[16]....
        /*00f8*/ 	.word	0xffffffff


	//   ....[17]....
        /*00fc*/ 	.word	0xffffffff


	//   ....[18]....
        /*0100*/ 	.word	0xffffffff


	//   ....[19]....
        /*0104*/ 	.word	0xffffffff


	//   ....[20]....
        /*0108*/ 	.word	0xffffffff


	//   ....[21]....
        /*010c*/ 	.word	0xffffffff


	//   ....[22]....
        /*0110*/ 	.word	0xffffffff


	//   ....[23]....
        /*0114*/ 	.word	0xffffffff


	//   ....[24]....
        /*0118*/ 	.word	0xffffffff


	//   ....[25]....
        /*011c*/ 	.word	0xffffffff


	//   ....[26]....
        /*0120*/ 	.word	0xffffffff


	//   ....[27]....
        /*0124*/ 	.word	0xffffffff


	//   ....[28]....
        /*0128*/ 	.word	0xffffffff


	//   ....[29]....
        /*012c*/ 	.word	0xffffffff


	//   ....[30]....
        /*0130*/ 	.word	0x05000011


	//   ....[31]....
        /*0134*/ 	.word	0x05000011


	//   ....[32]....
        /*0138*/ 	.word	0x05000011


	//   ....[33]....
        /*013c*/ 	.word	0x05000011


	//   ....[34]....
        /*0140*/ 	.word	0x05000011


	//   ....[35]....
        /*0144*/ 	.word	0x05000011


	//   ....[36]....
        /*0148*/ 	.word	0x05000011


	//   ....[37]....
        /*014c*/ 	.word	0x05000011


	//   ....[38]....
        /*0150*/ 	.word	0x05000011


	//   ....[39]....
        /*0154*/ 	.word	0x05000011


	//   ....[40]....
        /*0158*/ 	.word	0x05000011


	//   ....[41]....
        /*015c*/ 	.word	0x05000011


	//   ....[42]....
        /*0160*/ 	.word	0x05000011


	//   ....[43]....
        /*0164*/ 	.word	0x05000011


	//   ....[44]....
        /*0168*/ 	.word	0x05000011


	//----- nvinfo : EIATTR_COOP_GROUP_INSTR_OFFSETS
	.align		4
.L_73:
        /*016c*/ 	.byte	0x04, 0x28
        /*016e*/ 	.short	(.L_75 - .L_74)


	//   ....[0]....
.L_74:
        /*0170*/ 	.word	0x000002e0


	//   ....[1]....
        /*0174*/ 	.word	0x00000310


	//   ....[2]....
        /*0178*/ 	.word	0x00000320


	//   ....[3]....
        /*017c*/ 	.word	0x00000650


	//   ....[4]....
        /*0180*/ 	.word	0x00000680


	//   ....[5]....
        /*0184*/ 	.word	0x00000690


	//   ....[6]....
        /*0188*/ 	.word	0x000009c0


	//   ....[7]....
        /*018c*/ 	.word	0x000009f0


	//   ....[8]....
        /*0190*/ 	.word	0x00000a00


	//   ....[9]....
        /*0194*/ 	.word	0x00000d30


	//   ....[10]....
        /*0198*/ 	.word	0x00000d60


	//   ....[11]....
        /*019c*/ 	.word	0x00000d70


	//   ....[12]....
        /*01a0*/ 	.word	0x000010a0


	//   ....[13]....
        /*01a4*/ 	.word	0x000010d0


	//   ....[14]....
        /*01a8*/ 	.word	0x000010e0


	//   ....[15]....
        /*01ac*/ 	.word	0x000015a0


	//   ....[16]....
        /*01b0*/ 	.word	0x000015b0


	//   ....[17]....
        /*01b4*/ 	.word	0x000015c0


	//   ....[18]....
        /*01b8*/ 	.word	0x00001930


	//   ....[19]....
        /*01bc*/ 	.word	0x00001940


	//   ....[20]....
        /*01c0*/ 	.word	0x00001950


	//   ....[21]....
        /*01c4*/ 	.word	0x00001cc0


	//   ....[22]....
        /*01c8*/ 	.word	0x00001cd0


	//   ....[23]....
        /*01cc*/ 	.word	0x00001ce0


	//   ....[24]....
        /*01d0*/ 	.word	0x00002050


	//   ....[25]....
        /*01d4*/ 	.word	0x00002060


	//   ....[26]....
        /*01d8*/ 	.word	0x00002070


	//   ....[27]....
        /*01dc*/ 	.word	0x000023e0


	//   ....[28]....
        /*01e0*/ 	.word	0x000023f0


	//   ....[29]....
        /*01e4*/ 	.word	0x00002400


	//   ....[30]....
        /*01e8*/ 	.word	0x00002bb0


	//   ....[31]....
        /*01ec*/ 	.word	0x00002c00


	//   ....[32]....
        /*01f0*/ 	.word	0x00002c50


	//   ....[33]....
        /*01f4*/ 	.word	0x00002ce0


	//   ....[34]....
        /*01f8*/ 	.word	0x00002d70


	//   ....[35]....
        /*01fc*/ 	.word	0x00002dc0


	//   ....[36]....
        /*0200*/ 	.word	0x00002e50


	//   ....[37]....
        /*0204*/ 	.word	0x00002ee0


	//   ....[38]....
        /*0208*/ 	.word	0x00002f30


	//   ....[39]....
        /*020c*/ 	.word	0x00002fc0


	//   ....[40]....
        /*0210*/ 	.word	0x00003050


	//   ....[41]....
        /*0214*/ 	.word	0x000030a0


	//   ....[42]....
        /*0218*/ 	.word	0x00003130


	//   ....[43]....
        /*021c*/ 	.word	0x000031c0


	//   ....[44]....
        /*0220*/ 	.word	0x00003210


	//----- nvinfo : EIATTR_VRC_CTA_INIT_COUNT
	.align		4
.L_75:
        /*0224*/ 	.byte	0x02, 0x4a
	.zero		1
	.zero		1


	//----- nvinfo : EIATTR_EXIT_INSTR_OFFSETS
	.align		4
        /*0228*/ 	.byte	0x04, 0x1c
        /*022a*/ 	.short	(.L_77 - .L_76)


	//   ....[0]....
.L_76:
        /*022c*/ 	.word	0x00002a20


	//   ....[1]....
        /*0230*/ 	.word	0x00002b50


	//----- nvinfo : EIATTR_CRS_STACK_SIZE
	.align		4
.L_77:
        /*0234*/ 	.byte	0x04, 0x1e
        /*0236*/ 	.short	(.L_79 - .L_78)
.L_78:
        /*0238*/ 	.word	0x00000000


	//----- nvinfo : EIATTR_CBANK_PARAM_SIZE
	.align		4
.L_79:
        /*023c*/ 	.byte	0x03, 0x19
        /*023e*/ 	.short	0x003c


	//----- nvinfo : EIATTR_PARAM_CBANK
	.align		4
        /*0240*/ 	.byte	0x04, 0x0a
        /*0242*/ 	.short	(.L_81 - .L_80)
	.align		4
.L_80:
        /*0244*/ 	.word	index@(.nv.constant0.layernorm_forward_kernel)
        /*0248*/ 	.short	0x0380
        /*024a*/ 	.short	0x003c


	//----- nvinfo : EIATTR_SW_WAR
	.align		4
.L_81:
        /*024c*/ 	.byte	0x04, 0x36
        /*024e*/ 	.short	(.L_83 - .L_82)
.L_82:
        /*0250*/ 	.word	0x00000008
.L_83:


//--------------------- .nv.callgraph             --------------------------
	.section	.nv.callgraph,"",@"SHT_CUDA_CALLGRAPH"
	.align	4
	.sectionentsize	8
	.align		4
        /*0000*/ 	.word	0x00000000
	.align		4
        /*0004*/ 	.word	0xffffffff
	.align		4
        /*0008*/ 	.word	0x00000000
	.align		4
        /*000c*/ 	.word	0xfffffffe
	.align		4
        /*0010*/ 	.word	0x00000000
	.align		4
        /*0014*/ 	.word	0xfffffffd
	.align		4
        /*0018*/ 	.word	0x00000000
	.align		4
        /*001c*/ 	.word	0xfffffffc


//--------------------- .text.layernorm_backward_kernel --------------------------
	.section	.text.layernorm_backward_kernel,"ax",@progbits
	.align	128
        .global         layernorm_backward_kernel
        .type           layernorm_backward_kernel,@function
        .size           layernorm_backward_kernel,(.L_x_144 - layernorm_backward_kernel)
        .other          layernorm_backward_kernel,@"STO_CUDA_ENTRY STV_DEFAULT"
layernorm_backward_kernel:
.text.layernorm_backward_kernel:
[----:B------:R-:W-:Y:S01]  /*0000*/  LDC R1, c[0x0][0x37c] ;  /* 0x0000df00ff017b82 */ /* 0x000fe20000000800 */
[----:B------:R-:W0:Y:S01]  /*0010*/  S2R R13, SR_TID.X ;  /* 0x00000000000d7919 */ /* 0x000e220000002100 */
[----:B------:R-:W0:Y:S06]  /*0020*/  LDCU UR9, c[0x0][0x3c4] ;  /* 0x00007880ff0977ac */ /* 0x000e2c0008000800 */
[----:B------:R-:W1:Y:S01]  /*0030*/  LDC.64 R2, c[0x0][0x398] ;  /* 0x0000e600ff027b82 */ /* 0x000e620000000a00 */
[----:B------:R-:W1:Y:S01]  /*0040*/  S2R R11, SR_CTAID.X ;  /* 0x00000000000b7919 */ /* 0x000e620000002500 */
[----:B------:R-:W2:Y:S06]  /*0050*/  LDCU.64 UR6, c[0x0][0x358] ;  /* 0x00006b00ff0677ac */ /* 0x000eac0008000a00 */
[----:B------:R-:W3:Y:S08]  /*0060*/  LDC.64 R4, c[0x0][0x3a0] ;  /* 0x0000e800ff047b82 */ /* 0x000ef00000000a00 */
[----:B------:R-:W4:Y:S08]  /*0070*/  LDC.64 R6, c[0x0][0x380] ;  /* 0x0000e000ff067b82 */ /* 0x000f300000000a00 */
[----:B------:R-:W4:Y:S01]  /*0080*/  LDC.64 R8, c[0x0][0x388] ;  /* 0x0000e200ff087b82 */ /* 0x000f220000000a00 */
[----:B0-----:R-:W-:Y:S01]  /*0090*/  ISETP.GE.AND P0, PT, R13, UR9, PT ;  /* 0x000000090d007c0c */ /* 0x001fe2000bf06270 */
[----:B------:R-:W0:Y:S01]  /*00a0*/  LDCU UR8, c[0x0][0x360] ;  /* 0x00006c00ff0877ac */ /* 0x000e220008000800 */
[C---:B-1----:R-:W-:Y:S01]  /*00b0*/  IMAD.WIDE.U32 R2, R11.reuse, 0x4, R2 ;  /* 0x000000040b027825 */ /* 0x042fe200078e0002 */
[----:B------:R-:W-:Y:S03]  /*00c0*/  BSSY B0, `(.L_x_0) ;  /* 0x0000024000007945 */ /* 0x000fe60003800000 */
[----:B---3--:R-:W-:-:S04]  /*00d0*/  IMAD.WIDE.U32 R4, R11, 0x4, R4 ;  /* 0x000000040b047825 */ /* 0x008fc800078e0004 */
[----:B------:R-:W-:Y:S01]  /*00e0*/  HFMA2 R16, -RZ, RZ, 0, 0 ;  /* 0x00000000ff107431 */ /* 0x000fe200000001ff */
[----:B--2---:R4:W5:Y:S01]  /*00f0*/  LDG.E.CONSTANT R15, desc[UR6][R2.64] ;  /* 0x00000006020f7981 */ /* 0x004962000c1e9900 */
[----:B------:R-:W-:Y:S01]  /*0100*/  IMAD R12, R11, UR9, RZ ;  /* 0x000000090b0c7c24 */ /* 0x000fe2000f8e02ff */
[----:B------:R-:W-:Y:S02]  /*0110*/  MOV R0, RZ ;  /* 0x000000ff00007202 */ /* 0x000fe40000000f00 */
[----:B------:R1:W5:Y:S01]  /*0120*/  LDG.E.CONSTANT R14, desc[UR6][R4.64] ;  /* 0x00000006040e7981 */ /* 0x000362000c1e9900 */
[----:B----4-:R-:W-:-:S04]  /*0130*/  IMAD.WIDE R2, R12, 0x4, R6 ;  /* 0x000000040c027825 */ /* 0x010fc800078e0206 */
[----:B-1----:R-:W-:Y:S01]  /*0140*/  IMAD.WIDE R4, R12, 0x4, R8 ;  /* 0x000000040c047825 */ /* 0x002fe200078e0208 */
[----:B0-----:R-:W-:Y:S06]  /*0150*/  @P0 BRA `(.L_x_1) ;  /* 0x0000000000680947 */ /* 0x001fec0003800000 */
[----:B------:R-:W0:Y:S01]  /*0160*/  LDC.64 R6, c[0x0][0x390] ;  /* 0x0000e400ff067b82 */ /* 0x000e220000000a00 */
[----:B------:R-:W-:Y:S01]  /*0170*/  IMAD.MOV.U32 R0, RZ, RZ, RZ ;  /* 0x000000ffff007224 */ /* 0x000fe200078e00ff */
[----:B------:R-:W-:Y:S02]  /*0180*/  MOV R17, R13 ;  /* 0x0000000d00117202 */ /* 0x000fe40000000f00 */
[----:B------:R-:W-:-:S04]  /*0190*/  MOV R16, RZ ;  /* 0x000000ff00107202 */ /* 0x000fc80000000f00 */
[----:B------:R-:W1:Y:S08]  /*01a0*/  LDC.64 R8, c[0x0][0x3b0] ;  /* 0x0000ec00ff087b82 */ /* 0x000e700000000a00 */
[----:B------:R-:W2:Y:S02]  /*01b0*/  LDC.64 R10, c[0x0][0x3b8] ;  /* 0x0000ee00ff0a7b82 */ /* 0x000ea40000000a00 */
.L_x_2:
[----:B------:R-:W-:-:S06]  /*01c0*/  IMAD.WIDE R24, R17, 0x4, R4 ;  /* 0x0000000411187825 */ /* 0x000fcc00078e0204 */
[----:B---3--:R-:W3:Y:S01]  /*01d0*/  LDG.E.CONSTANT R24, desc[UR6][R24.64] ;  /* 0x0000000618187981 */ /* 0x008ee2000c1e9900 */
[----:B------:R-:W-:-:S04]  /*01e0*/  IMAD.WIDE R26, R17, 0x4, R2 ;  /* 0x00000004111a7825 */ /* 0x000fc800078e0202 */
[C---:B0-----:R-:W-:Y:S02]  /*01f0*/  IMAD.WIDE R18, R17.reuse, 0x4, R6 ;  /* 0x0000000411127825 */ /* 0x041fe400078e0206 */
[----:B------:R-:W4:Y:S04]  /*0200*/  LDG.E.CONSTANT R26, desc[UR6][R26.64] ;  /* 0x000000061a1a7981 */ /* 0x000f28000c1e9900 */
[----:B------:R-:W4:Y:S01]  /*0210*/  LDG.E.CONSTANT R19, desc[UR6][R18.64] ;  /* 0x0000000612137981 */ /* 0x000f22000c1e9900 */
[----:B--2---:R-:W-:Y:S01]  /*0220*/  IMAD.WIDE R22, R17, 0x4, R10 ;  /* 0x0000000411167825 */ /* 0x004fe200078e020a */
[----:B------:R-:W-:Y:S05]  /*0230*/  YIELD ;  /* 0x0000000000007946 */ /* 0x000fea0003800000 */
[----:B---3-5:R-:W-:-:S04]  /*0240*/  FADD R21, -R15, R24 ;  /* 0x000000180f157221 */ /* 0x028fc80000000100 */
[----:B------:R-:W-:Y:S01]  /*0250*/  FMUL R29, R14, R21 ;  /* 0x000000150e1d7220 */ /* 0x000fe20000400000 */
[----:B-1----:R-:W-:-:S04]  /*0260*/  IMAD.WIDE R20, R17, 0x4, R8 ;  /* 0x0000000411147825 */ /* 0x002fc800078e0208 */
[----:B------:R-:W-:-:S05]  /*0270*/  VIADD R17, R17, UR8 ;  /* 0x0000000811117c36 */ /* 0x000fca0008000000 */
[----:B------:R-:W-:Y:S01]  /*0280*/  ISETP.GE.AND P0, PT, R17, UR9, PT ;  /* 0x0000000911007c0c */ /* 0x000fe2000bf06270 */
[----:B----4-:R-:W-:Y:S01]  /*0290*/  FMUL R28, R29, R26 ;  /* 0x0000001a1d1c7220 */ /* 0x010fe20000400000 */
[----:B------:R-:W-:-:S04]  /*02a0*/  FMUL R25, R26, R19 ;  /* 0x000000131a197220 */ /* 0x000fc80000400000 */
[----:B------:R3:W-:Y:S01]  /*02b0*/  REDG.E.ADD.F32.FTZ.RN.STRONG.GPU desc[UR6][R20.64], R28 ;  /* 0x0000001c140079a6 */ /* 0x0007e2000c12f306 */
[----:B------:R-:W-:-:S03]  /*02c0*/  FADD R0, R25, R0 ;  /* 0x0000000019007221 */ /* 0x000fc60000000000 */
[----:B------:R3:W-:Y:S01]  /*02d0*/  REDG.E.ADD.F32.FTZ.RN.STRONG.GPU desc[UR6][R22.64], R26 ;  /* 0x0000001a160079a6 */ /* 0x0007e2000c12f306 */
[----:B------:R-:W-:Y:S02]  /*02e0*/  FFMA R16, R29, R25, R16 ;  /* 0x000000191d107223 */ /* 0x000fe40000000010 */
[----:B------:R-:W-:Y:S05]  /*02f0*/  @!P0 BRA `(.L_x_2) ;  /* 0xfffffffc00b08947 */ /* 0x000fea000383ffff */
.L_x_1:
[----:B------:R-:W-:Y:S05]  /*0300*/  BSYNC B0 ;  /* 0x0000000000007941 */ /* 0x000fea0003800000 */
.L_x_0:
[----:B------:R-:W-:Y:S01]  /*0310*/  UMOV UR4, 0xffffffff ;  /* 0xffffffff00047882 */ /* 0x000fe20000000000 */
[----:B------:R-:W-:Y:S02]  /*0320*/  LOP3.LUT R6, R13, 0x1f, RZ, 0xc0, !PT ;  /* 0x0000001f0d067812 */ /* 0x000fe400078ec0ff */
[----:B------:R-:W-:Y:S05]  /*0330*/  BRA.DIV UR4, `(.L_x_3) ;  /* 0x0000000604d07947 */ /* 0x000fea000b800000 */
[----:B------:R-:W0:Y:S04]  /*0340*/  SHFL.DOWN PT, R10, R16, 0x10, 0x1f ;  /* 0x0a001f00100a7f89 */ /* 0x000e2800000e0000 */
[----:B------:R-:W1:Y:S01]  /*0350*/  SHFL.DOWN PT, R17, R0, 0x10, 0x1f ;  /* 0x0a001f0000117f89 */ /* 0x000e6200000e0000 */
[----:B0-----:R-:W-:Y:S01]  /*0360*/  FADD R11, R10, R16 ;  /* 0x000000100a0b7221 */ /* 0x001fe20000000000 */
[----:B-1----:R-:W-:-:S04]  /*0370*/  FADD R19, R17, R0 ;  /* 0x0000000011137221 */ /* 0x002fc80000000000 */
[----:B------:R-:W0:Y:S04]  /*0380*/  SHFL.DOWN PT, R10, R11, 0x8, 0x1f ;  /* 0x09001f000b0a7f89 */ /* 0x000e2800000e0000 */
[----:B------:R-:W3:Y:S01]  /*0390*/  SHFL.DOWN PT, R18, R19, 0x8, 0x1f ;  /* 0x09001f0013127f89 */ /* 0x000ee200000e0000 */
[----:B0-----:R-:W-:Y:S01]  /*03a0*/  FADD R17, R11, R10 ;  /* 0x0000000a0b117221 */ /* 0x001fe20000000000 */
[----:B---3--:R-:W-:-:S04]  /*03b0*/  FADD R20, R19, R18 ;  /* 0x0000001213147221 */ /* 0x008fc80000000000 */
[----:B------:R-:W0:Y:S04]  /*03c0*/  SHFL.DOWN PT, R10, R17, 0x4, 0x1f ;  /* 0x08801f00110a7f89 */ /* 0x000e2800000e0000 */
[----:B------:R-:W1:Y:S01]  /*03d0*/  SHFL.DOWN PT, R21, R20, 0x4, 0x1f ;  /* 0x08801f0014157f89 */ /* 0x000e6200000e0000 */
[----:B0-----:R-:W-:Y:S01]  /*03e0*/  FADD R18, R17, R10 ;  /* 0x0000000a11127221 */ /* 0x001fe20000000000 */
[----:B-1----:R-:W-:-:S04]  /*03f0*/  FADD R21, R20, R21 ;  /* 0x0000001514157221 */ /* 0x002fc80000000000 */
[----:B------:R-:W0:Y:S04]  /*0400*/  SHFL.DOWN PT, R10, R18, 0x2, 0x1f ;  /* 0x08401f00120a7f89 */ /* 0x000e2800000e0000 */
[----:B------:R-:W1:Y:S01]  /*0410*/  SHFL.DOWN PT, R0, R21, 0x2, 0x1f ;  /* 0x08401f0015007f89 */ /* 0x000e6200000e0000 */
[----:B0-----:R-:W-:Y:S01]  /*0420*/  FADD R11, R18, R10 ;  /* 0x0000000a120b7221 */ /* 0x001fe20000000000 */
[----:B-1----:R-:W-:-:S04]  /*0430*/  FADD R0, R21, R0 ;  /* 0x0000000015007221 */ /* 0x002fc80000000000 */
[----:B------:R-:W0:Y:S04]  /*0440*/  SHFL.DOWN PT, R16, R11, 0x1, 0x1f ;  /* 0x08201f000b107f89 */ /* 0x000e2800000e0000 */
[----:B------:R1:W2:Y:S02]  /*0450*/  SHFL.DOWN PT, R10, R0, 0x1, 0x1f ;  /* 0x08201f00000a7f89 */ /* 0x0002a400000e0000 */
[----:B01----:R-:W-:-:S07]  /*0460*/  FADD R16, R11, R16 ;  /* 0x000000100b107221 */ /* 0x003fce0000000000 */
.L_x_19:
[----:B------:R-:W-:Y:S01]  /*0470*/  ISETP.NE.AND P0, PT, R6, RZ, PT ;  /* 0x000000ff0600720c */ /* 0x000fe20003f05270 */
[----:B--2---:R-:W-:Y:S01]  /*0480*/  FADD R10, R0, R10 ;  /* 0x0000000a000a7221 */ /* 0x004fe20000000000 */
[----:B------:R-:W-:Y:S01]  /*0490*/  ISETP.GT.U32.AND P1, PT, R13, 0x1f, PT ;  /* 0x0000001f0d00780c */ /* 0x000fe20003f24070 */
[----:B------:R-:W-:Y:S10]  /*04a0*/  WARPSYNC.ALL ;  /* 0x0000000000007948 */ /* 0x000ff40003800000 */
[----:B------:R-:W0:Y:S01]  /*04b0*/  @!P0 S2R R9, SR_CgaCtaId ;  /* 0x0000000000098919 */ /* 0x000e220000008800 */
[----:B------:R-:W-:-:S02]  /*04c0*/  @!P0 MOV R8, 0x400 ;  /* 0x0000040000088802 */ /* 0x000fc40000000f00 */
[----:B------:R-:W-:-:S04]  /*04d0*/  @!P0 SHF.R.U32.HI R7, RZ, 0x3, R13 ;  /* 0x00000003ff078819 */ /* 0x000fc8000001160d */
[----:B------:R-:W-:Y:S02]  /*04e0*/  @!P0 LOP3.LUT R7, R7, 0x7c, RZ, 0xc0, !PT ;  /* 0x0000007c07078812 */ /* 0x000fe400078ec0ff */
[----:B0-----:R-:W-:-:S04]  /*04f0*/  @!P0 LEA R8, R9, R8, 0x18 ;  /* 0x0000000809088211 */ /* 0x001fc800078ec0ff */
[----:B------:R-:W-:-:S05]  /*0500*/  @!P0 IADD3 R7, PT, PT, R7, R8, RZ ;  /* 0x0000000807078210 */ /* 0x000fca0007ffe0ff */
[----:B------:R0:W-:Y:S04]  /*0510*/  @!P0 STS [R7], R16 ;  /* 0x0000001007008388 */ /* 0x0001e80000000800 */
[----:B------:R0:W-:Y:S01]  /*0520*/  @!P0 STS [R7+0x80], R10 ;  /* 0x0000800a07008388 */ /* 0x0001e20000000800 */
[----:B------:R-:W-:Y:S06]  /*0530*/  BAR.SYNC.DEFER_BLOCKING 0x0 ;  /* 0x0000000000007b1d */ /* 0x000fec0000010000 */
[----:B------:R-:W-:Y:S05]  /*0540*/  @P1 BRA `(.L_x_4) ;  /* 0x0000000000941947 */ /* 0x000fea0003800000 */
[----:B------:R-:W-:-:S06]  /*0550*/  USHF.R.U32.HI UR4, URZ, 0x5, UR8 ;  /* 0x00000005ff047899 */ /* 0x000fcc0008011608 */
[----:B------:R-:W-:Y:S01]  /*0560*/  ISETP.GE.U32.AND P1, PT, R13, UR4, PT ;  /* 0x000000040d007c0c */ /* 0x000fe2000bf26070 */
[----:B------:R-:W-:-:S12]  /*0570*/  UMOV UR4, 0xffffffff ;  /* 0xffffffff00047882 */ /* 0x000fd80000000000 */
[----:B0-----:R-:W0:Y:S01]  /*0580*/  @!P1 S2R R7, SR_CgaCtaId ;  /* 0x0000000000079919 */ /* 0x001e220000008800 */
[----:B------:R-:W-:-:S04]  /*0590*/  @!P1 MOV R0, 0x400 ;  /* 0x0000040000009802 */ /* 0x000fc80000000f00 */
[----:B0-----:R-:W-:Y:S01]  /*05a0*/  @!P1 LEA R7, R7, R0, 0x18 ;  /* 0x0000000007079211 */ /* 0x001fe200078ec0ff */
[----:B------:R-:W-:-:S04]  /*05b0*/  HFMA2 R0, -RZ, RZ, 0, 0 ;  /* 0x00000000ff007431 */ /* 0x000fc800000001ff */
[----:B------:R-:W-:Y:S01]  /*05c0*/  @!P1 IMAD R7, R6, 0x4, R7 ;  /* 0x0000000406079824 */ /* 0x000fe200078e0207 */
[----:B------:R-:W-:-:S04]  /*05d0*/  MOV R6, RZ ;  /* 0x000000ff00067202 */ /* 0x000fc80000000f00 */
[----:B------:R0:W1:Y:S04]  /*05e0*/  @!P1 LDS R0, [R7] ;  /* 0x0000000007009984 */ /* 0x0000680000000800 */
[----:B------:R0:W2:Y:S01]  /*05f0*/  @!P1 LDS R6, [R7+0x80] ;  /* 0x0000800007069984 */ /* 0x0000a20000000800 */
[----:B------:R-:W-:Y:S05]  /*0600*/  BRA.DIV UR4, `(.L_x_5) ;  /* 0x0000000a04387947 */ /* 0x000fea000b800000 */
[----:B-1----:R-:W1:Y:S04]  /*0610*/  SHFL.DOWN PT, R10, R0, 0x10, 0x1f ;  /* 0x0a001f00000a7f89 */ /* 0x002e6800000e0000 */
[----:B--2---:R-:W2:Y:S01]  /*0620*/  SHFL.DOWN PT, R17, R6, 0x10, 0x1f ;  /* 0x0a001f0006117f89 */ /* 0x004ea200000e0000 */
[----:B-1----:R-:W-:Y:S01]  /*0630*/  FADD R11, R10, R0 ;  /* 0x000000000a0b7221 */ /* 0x002fe20000000000 */
[----:B--2---:R-:W-:-:S04]  /*0640*/  FADD R18, R17, R6 ;  /* 0x0000000611127221 */ /* 0x004fc80000000000 */
[----:B------:R-:W1:Y:S04]  /*0650*/  SHFL.DOWN PT, R10, R11, 0x8, 0x1f ;  /* 0x09001f000b0a7f89 */ /* 0x000e6800000e0000 */
[----:B------:R-:W2:Y:S01]  /*0660*/  SHFL.DOWN PT, R17, R18, 0x8, 0x1f ;  /* 0x09001f0012117f89 */ /* 0x000ea200000e0000 */
        /* <DEDUP_REMOVED lines=11> */
[----:B------:R2:W3:Y:S02]  /*0720*/  SHFL.DOWN PT, R10, R21, 0x1, 0x1f ;  /* 0x08201f00150a7f89 */ /* 0x0004e400000e0000 */
[----:B-12---:R-:W-:-:S07]  /*0730*/  FADD R11, R0, R11 ;  /* 0x0000000b000b7221 */ /* 0x006fce0000000000 */
.L_x_30:
[----:B0-----:R-:W0:Y:S01]  /*0740*/  @!P0 S2R R7, SR_CgaCtaId ;  /* 0x0000000000078919 */ /* 0x001e220000008800 */
[----:B------:R-:W-:Y:S01]  /*0750*/  @!P0 MOV R0, 0x400 ;  /* 0x0000040000008802 */ /* 0x000fe20000000f00 */
[----:B---3--:R-:W-:-:S03]  /*0760*/  FADD R10, R21, R10 ;  /* 0x0000000a150a7221 */ /* 0x008fc60000000000 */
[----:B0-----:R-:W-:-:S05]  /*0770*/  @!P0 LEA R0, R7, R0, 0x18 ;  /* 0x0000000007008211 */ /* 0x001fca00078ec0ff */
[----:B------:R1:W-:Y:S04]  /*0780*/  @!P0 STS [R0], R11 ;  /* 0x0000000b00008388 */ /* 0x0003e80000000800 */
[----:B------:R1:W-:Y:S02]  /*0790*/  @!P0 STS [R0+0x80], R10 ;  /* 0x0000800a00008388 */ /* 0x0003e40000000800 */
.L_x_4:
[----:B------:R-:W-:Y:S05]  /*07a0*/  WARPSYNC.ALL ;  /* 0x0000000000007948 */ /* 0x000fea0003800000 */
[----:B------:R-:W-:Y:S01]  /*07b0*/  BAR.SYNC.DEFER_BLOCKING 0x0 ;  /* 0x0000000000007b1d */ /* 0x000fe20000010000 */
[----:B------:R-:W-:-:S13]  /*07c0*/  ISETP.GE.AND P0, PT, R13, UR9, PT ;  /* 0x000000090d007c0c */ /* 0x000fda000bf06270 */
[----:B------:R-:W-:Y:S05]  /*07d0*/  @P0 EXIT ;  /* 0x000000000000094d */ /* 0x000fea0003800000 */
[----:B------:R-:W2:Y:S01]  /*07e0*/  S2UR UR5, SR_CgaCtaId ;  /* 0x00000000000579c3 */ /* 0x000ea20000008800 */
[----:B-1----:R-:W-:Y:S01]  /*07f0*/  I2FP.F32.S32 R0, UR9 ;  /* 0x0000000900007c45 */ /* 0x002fe20008201400 */
[----:B------:R-:W-:Y:S01]  /*0800*/  UMOV UR4, 0x400 ;  /* 0x0000040000047882 */ /* 0x000fe20000000000 */
[----:B------:R-:W1:Y:S02]  /*0810*/  LDCU UR9, c[0x0][0x3c4] ;  /* 0x00007880ff0977ac */ /* 0x000e640008000800 */
[----:B0-----:R-:W-:-:S03]  /*0820*/  IADD3 R10, PT, PT, R0, 0x1800000, RZ ;  /* 0x01800000000a7810 */ /* 0x001fc60007ffe0ff */
[----:B------:R-:W0:Y:S01]  /*0830*/  LDC.64 R6, c[0x0][0x390] ;  /* 0x0000e400ff067b82 */ /* 0x000e220000000a00 */
[----:B------:R-:W-:-:S04]  /*0840*/  LOP3.LUT R10, R10, 0x7f800000, RZ, 0xc0, !PT ;  /* 0x7f8000000a0a7812 */ /* 0x000fc800078ec0ff */
[----:B------:R-:W-:Y:S01]  /*0850*/  ISETP.GT.U32.AND P0, PT, R10, 0x1ffffff, PT ;  /* 0x01ffffff0a00780c */ /* 0x000fe20003f04070 */
[----:B--2---:R-:W-:-:S09]  /*0860*/  ULEA UR4, UR5, UR4, 0x18 ;  /* 0x0000000405047291 */ /* 0x004fd2000f8ec0ff */
[----:B------:R-:W2:Y:S04]  /*0870*/  LDS R8, [UR4] ;  /* 0x00000004ff087984 */ /* 0x000ea80008000800 */
[----:B------:R-:W3:Y:S01]  /*0880*/  LDS R9, [UR4+0x80] ;  /* 0x00008004ff097984 */ /* 0x000ee20008000800 */
[----:B------:R-:W4:Y:S01]  /*0890*/  LDCU.64 UR4, c[0x0][0x3a8] ;  /* 0x00007500ff0477ac */ /* 0x000f220008000a00 */
[----:B-1----:R-:W-:Y:S05]  /*08a0*/  @P0 BRA `(.L_x_6) ;  /* 0x00000000000c0947 */ /* 0x002fea0003800000 */
[----:B------:R-:W-:-:S07]  /*08b0*/  MOV R10, 0x8d0 ;  /* 0x000008d0000a7802 */ /* 0x000fce0000000f00 */
[----:B0-2345:R-:W-:Y:S05]  /*08c0*/  CALL.REL.NOINC `($__internal_0_$__cuda_sm20_rcp_rn_f32_slowpath) ;  /* 0x0000000800947944 */ /* 0x03dfea0003c00000 */
[----:B------:R-:W-:Y:S05]  /*08d0*/  BRA `(.L_x_7) ;  /* 0x0000000000107947 */ /* 0x000fea0003800000 */
.L_x_6:
[----:B------:R-:W1:Y:S02]  /*08e0*/  MUFU.RCP R11, R0 ;  /* 0x00000000000b7308 */ /* 0x000e640000001000 */
[----:B-1----:R-:W-:-:S04]  /*08f0*/  FFMA R10, R0, R11, -1 ;  /* 0xbf800000000a7423 */ /* 0x002fc8000000000b */
[----:B------:R-:W-:-:S04]  /*0900*/  FADD.FTZ R10, -R10, -RZ ;  /* 0x800000ff0a0a7221 */ /* 0x000fc80000010100 */
[----:B------:R-:W-:-:S07]  /*0910*/  FFMA R0, R11, R10, R11 ;  /* 0x0000000a0b007223 */ /* 0x000fce000000000b */
.L_x_7:
[----:B-1----:R-:W-:-:S06]  /*0920*/  IMAD.WIDE R10, R13, 0x4, R4 ;  /* 0x000000040d0a7825 */ /* 0x002fcc00078e0204 */
[----:B------:R-:W2:Y:S01]  /*0930*/  LDG.E.CONSTANT R10, desc[UR6][R10.64] ;  /* 0x000000060a0a7981 */ /* 0x000ea2000c1e9900 */
[----:B------:R-:W-:-:S04]  /*0940*/  IMAD.WIDE R16, R13, 0x4, R2 ;  /* 0x000000040d107825 */ /* 0x000fc800078e0202 */
[C---:B0-----:R-:W-:Y:S02]  /*0950*/  IMAD.WIDE R18, R13.reuse, 0x4, R6 ;  /* 0x000000040d127825 */ /* 0x041fe400078e0206 */
[----:B------:R-:W3:Y:S04]  /*0960*/  LDG.E.CONSTANT R16, desc[UR6][R16.64] ;  /* 0x0000000610107981 */ /* 0x000ee8000c1e9900 */
[----:B------:R-:W3:Y:S01]  /*0970*/  LDG.E.CONSTANT R19, desc[UR6][R18.64] ;  /* 0x0000000612137981 */ /* 0x000ee2000c1e9900 */
[----:B------:R-:W-:Y:S02]  /*0980*/  SHF.R.S32.HI R23, RZ, 0x1f, R13 ;  /* 0x0000001fff177819 */ /* 0x000fe4000001140d */
[----:B------:R-:W-:Y:S01]  /*0990*/  IADD3 R20, P0, PT, R12, R13, RZ ;  /* 0x0000000d0c147210 */ /* 0x000fe20007f1e0ff */
[----:B------:R-:W-:-:S03]  /*09a0*/  VIADD R13, R13, UR8 ;  /* 0x000000080d0d7c36 */ /* 0x000fc60008000000 */
[----:B------:R-:W-:Y:S01]  /*09b0*/  LEA.HI.X.SX32 R23, R12, R23, 0x1, P0 ;  /* 0x000000170c177211 */ /* 0x000fe200000f0eff */
[----:B--2--5:R-:W-:Y:S01]  /*09c0*/  FADD R21, -R15, R10 ;  /* 0x0000000a0f157221 */ /* 0x024fe20000000100 */
[----:B----4-:R-:W-:-:S03]  /*09d0*/  LEA R10, P0, R20, UR4, 0x2 ;  /* 0x00000004140a7c11 */ /* 0x010fc6000f8010ff */
[----:B------:R-:W-:Y:S01]  /*09e0*/  FMUL R21, R14, R21 ;  /* 0x000000150e157220 */ /* 0x000fe20000400000 */
[----:B------:R-:W-:Y:S02]  /*09f0*/  LEA.HI.X R11, R20, UR5, R23, 0x2, P0 ;  /* 0x00000005140b7c11 */ /* 0x000fe400080f1417 */
[----:B------:R-:W-:Y:S01]  /*0a00*/  ISETP.GE.AND P0, PT, R13, UR9, PT ;  /* 0x000000090d007c0c */ /* 0x000fe2000bf06270 */
[----:B---3--:R-:W-:-:S04]  /*0a10*/  FFMA R21, R8, R21, R9 ;  /* 0x0000001508157223 */ /* 0x008fc80000000009 */
[----:B------:R-:W-:-:S04]  /*0a20*/  FMUL R21, R0, R21 ;  /* 0x0000001500157220 */ /* 0x000fc80000400000 */
[----:B------:R-:W-:-:S04]  /*0a30*/  FFMA R21, R16, R19, -R21 ;  /* 0x0000001310157223 */ /* 0x000fc80000000815 */
[----:B------:R-:W-:-:S05]  /*0a40*/  FMUL R21, R14, R21 ;  /* 0x000000150e157220 */ /* 0x000fca0000400000 */
[----:B------:R1:W-:Y:S01]  /*0a50*/  STG.E desc[UR6][R10.64], R21 ;  /* 0x000000150a007986 */ /* 0x0003e2000c101906 */
[----:B------:R-:W-:Y:S05]  /*0a60*/  @!P0 BRA `(.L_x_7) ;  /* 0xfffffffc00ac8947 */ /* 0x000fea000383ffff */
[----:B------:R-:W-:Y:S05]  /*0a70*/  EXIT ;  /* 0x000000000000794d */ /* 0x000fea0003800000 */
.L_x_3:
[----:B------:R-:W-:Y:S01]  /*0a80*/  HFMA2 R9, -RZ, RZ, 0, 9.5367431640625e-07 ;  /* 0x00000010ff097431 */ /* 0x000fe200000001ff */
[----:B------:R-:W-:Y:S01]  /*0a90*/  BSSY B0, `(.L_x_8) ;  /* 0x0000007000007945 */ /* 0x000fe20003800000 */
[----:B---3--:R-:W-:Y:S01]  /*0aa0*/  MOV R22, R16 ;  /* 0x0000001000167202 */ /* 0x008fe20000000f00 */
[----:B------:R-:W-:Y:S01]  /*0ab0*/  IMAD.MOV.U32 R8, RZ, RZ, 0x1f ;  /* 0x0000001fff087424 */ /* 0x000fe200078e00ff */
[----:B------:R-:W-:-:S07]  /*0ac0*/  MOV R7, 0xffffffff ;  /* 0xffffffff00077802 */ /* 0x000fce0000000f00 */
[----:B-----5:R-:W-:Y:S05]  /*0ad0*/  WARPSYNC.COLLECTIVE R7, `(.L_x_9) ;  /* 0x0000000007087348 */ /* 0x020fea0003c00000 */
[----:B------:R0:W1:Y:S02]  /*0ae0*/  SHFL.DOWN P1, R10, R22, R9, R8 ;  /* 0x08000009160a7389 */ /* 0x0000640000020008 */
[----:B01---5:R-:W-:Y:S05]  /*0af0*/  ENDCOLLECTIVE ;  /* 0x000000000000791b */ /* 0x023fea0003800000 */
.L_x_9:
[----:B------:R-:W-:Y:S05]  /*0b00*/  BSYNC B0 ;  /* 0x0000000000007941 */ /* 0x000fea0003800000 */
.L_x_8:
[----:B------:R-:W-:Y:S01]  /*0b10*/  FADD R11, R10, R16 ;  /* 0x000000100a0b7221 */ /* 0x000fe20000000000 */
[----:B------:R-:W-:Y:S02]  /*0b20*/  HFMA2 R8, -RZ, RZ, 0, 1.847743988037109375e-06 ;  /* 0x0000001fff087431 */ /* 0x000fe400000001ff */
[----:B------:R-:W-:Y:S01]  /*0b30*/  IMAD.MOV.U32 R9, RZ, RZ, 0x8 ;  /* 0x00000008ff097424 */ /* 0x000fe200078e00ff */
[----:B------:R-:W-:Y:S02]  /*0b40*/  MOV R7, 0xffffffff ;  /* 0xffffffff00077802 */ /* 0x000fe40000000f00 */
[----:B------:R-:W-:-:S07]  /*0b50*/  MOV R22, R11 ;  /* 0x0000000b00167202 */ /* 0x000fce0000000f00 */
[----:B------:R-:W-:Y:S05]  /*0b60*/  WARPSYNC.COLLECTIVE R7, `(.L_x_10) ;  /* 0x0000000007087348 */ /* 0x000fea0003c00000 */
[----:B------:R0:W1:Y:S02]  /*0b70*/  SHFL.DOWN P1, R10, R22, R9, R8 ;  /* 0x08000009160a7389 */ /* 0x0000640000020008 */
[----:B01----:R-:W-:Y:S05]  /*0b80*/  ENDCOLLECTIVE ;  /* 0x000000000000791b */ /* 0x003fea0003800000 */
.L_x_10:
[----:B------:R-:W-:Y:S02]  /*0b90*/  HFMA2 R9, -RZ, RZ, 0, 2.384185791015625e-07 ;  /* 0x00000004ff097431 */ /* 0x000fe400000001ff */
[----:B------:R-:W-:-:S04]  /*0ba0*/  FADD R17, R11, R10 ;  /* 0x0000000a0b117221 */ /* 0x000fc80000000000 */
[----:B------:R-:W-:-:S07]  /*0bb0*/  IMAD.MOV.U32 R22, RZ, RZ, R17 ;  /* 0x000000ffff167224 */ /* 0x000fce00078e0011 */
[----:B------:R-:W-:Y:S05]  /*0bc0*/  WARPSYNC.COLLECTIVE R7, `(.L_x_11) ;  /* 0x0000000007087348 */ /* 0x000fea0003c00000 */
[----:B------:R0:W1:Y:S02]  /*0bd0*/  SHFL.DOWN P1, R10, R22, R9, R8 ;  /* 0x08000009160a7389 */ /* 0x0000640000020008 */
[----:B01----:R-:W-:Y:S05]  /*0be0*/  ENDCOLLECTIVE ;  /* 0x000000000000791b */ /* 0x003fea0003800000 */
.L_x_11:
[----:B------:R-:W-:Y:S02]  /*0bf0*/  IMAD.MOV.U32 R9, RZ, RZ, 0x2 ;  /* 0x00000002ff097424 */ /* 0x000fe400078e00ff */
[----:B------:R-:W-:-:S05]  /*0c00*/  FADD R18, R17, R10 ;  /* 0x0000000a11127221 */ /* 0x000fca0000000000 */
[----:B------:R-:W-:-:S07]  /*0c10*/  MOV R22, R18 ;  /* 0x0000001200167202 */ /* 0x000fce0000000f00 */
[----:B------:R-:W-:Y:S05]  /*0c20*/  WARPSYNC.COLLECTIVE R7, `(.L_x_12) ;  /* 0x0000000007087348 */ /* 0x000fea0003c00000 */
[----:B------:R0:W1:Y:S02]  /*0c30*/  SHFL.DOWN P1, R10, R22, R9, R8 ;  /* 0x08000009160a7389 */ /* 0x0000640000020008 */
[----:B01----:R-:W-:Y:S05]  /*0c40*/  ENDCOLLECTIVE ;  /* 0x000000000000791b */ /* 0x003fea0003800000 */
.L_x_12:
[----:B------:R-:W-:Y:S02]  /*0c50*/  HFMA2 R9, -RZ, RZ, 0, 5.9604644775390625e-08 ;  /* 0x00000001ff097431 */ /* 0x000fe400000001ff */
[----:B------:R-:W-:-:S05]  /*0c60*/  FADD R11, R18, R10 ;  /* 0x0000000a120b7221 */ /* 0x000fca0000000000 */
[----:B------:R-:W-:-:S07]  /*0c70*/  MOV R22, R11 ;  /* 0x0000000b00167202 */ /* 0x000fce0000000f00 */
[----:B------:R-:W-:Y:S05]  /*0c80*/  WARPSYNC.COLLECTIVE R7, `(.L_x_13) ;  /* 0x0000000007087348 */ /* 0x000fea0003c00000 */
[----:B------:R0:W1:Y:S02]  /*0c90*/  SHFL.DOWN P1, R10, R22, R9, R8 ;  /* 0x08000009160a7389 */ /* 0x0000640000020008 */
[----:B01----:R-:W-:Y:S05]  /*0ca0*/  ENDCOLLECTIVE ;  /* 0x000000000000791b */ /* 0x003fea0003800000 */
.L_x_13:
[----:B------:R-:W-:Y:S01]  /*0cb0*/  HFMA2 R9, -RZ, RZ, 0, 9.5367431640625e-07 ;  /* 0x00000010ff097431 */ /* 0x000fe200000001ff */
[----:B------:R-:W-:Y:S01]  /*0cc0*/  MOV R22, R0 ;  /* 0x0000000000167202 */ /* 0x000fe20000000f00 */
[----:B------:R-:W-:-:S07]  /*0cd0*/  IMAD.MOV.U32 R16, RZ, RZ, R10 ;  /* 0x000000ffff107224 */ /* 0x000fce00078e000a */
[----:B------:R-:W-:Y:S05]  /*0ce0*/  WARPSYNC.COLLECTIVE R7, `(.L_x_14) ;  /* 0x0000000007087348 */ /* 0x000fea0003c00000 */
[----:B------:R0:W1:Y:S02]  /*0cf0*/  SHFL.DOWN P1, R10, R22, R9, R8 ;  /* 0x08000009160a7389 */ /* 0x0000640000020008 */
[----:B01----:R-:W-:Y:S05]  /*0d00*/  ENDCOLLECTIVE ;  /* 0x000000000000791b */ /* 0x003fea0003800000 */
.L_x_14:
[----:B------:R-:W-:Y:S01]  /*0d10*/  FADD R16, R11, R16 ;  /* 0x000000100b107221 */ /* 0x000fe20000000000 */
[----:B------:R-:W-:Y:S02]  /*0d20*/  HFMA2 R9, -RZ, RZ, 0, 4.76837158203125e-07 ;  /* 0x00000008ff097431 */ /* 0x000fe400000001ff */
[----:B------:R-:W-:-:S04]  /*0d30*/  IMAD.MOV.U32 R17, RZ, RZ, R10 ;  /* 0x000000ffff117224 */ /* 0x000fc800078e000a */
[----:B------:R-:W-:-:S05]  /*0d40*/  FADD R19, R17, R0 ;  /* 0x0000000011137221 */ /* 0x000fca0000000000 */
[----:B------:R-:W-:-:S07]  /*0d50*/  MOV R22, R19 ;  /* 0x0000001300167202 */ /* 0x000fce0000000f00 */
[----:B------:R-:W-:Y:S05]  /*0d60*/  WARPSYNC.COLLECTIVE R7, `(.L_x_15) ;  /* 0x0000000007087348 */ /* 0x000fea0003c00000 */
[----:B------:R0:W1:Y:S02]  /*0d70*/  SHFL.DOWN P1, R10, R22, R9, R8 ;  /* 0x08000009160a7389 */ /* 0x0000640000020008 */
[----:B01----:R-:W-:Y:S05]  /*0d80*/  ENDCOLLECTIVE ;  /* 0x000000000000791b */ /* 0x003fea0003800000 */
.L_x_15:
[----:B------:R-:W-:Y:S02]  /*0d90*/  HFMA2 R9, -RZ, RZ, 0, 2.384185791015625e-07 ;  /* 0x00000004ff097431 */ /* 0x000fe400000001ff */
[----:B------:R-:W-:-:S04]  /*0da0*/  IMAD.MOV.U32 R18, RZ, RZ, R10 ;  /* 0x000000ffff127224 */ /* 0x000fc800078e000a */
[----:B------:R-:W-:-:S05]  /*0db0*/  FADD R20, R19, R18 ;  /* 0x0000001213147221 */ /* 0x000fca0000000000 */
[----:B------:R-:W-:-:S07]  /*0dc0*/  MOV R22, R20 ;  /* 0x0000001400167202 */ /* 0x000fce0000000f00 */
[----:B------:R-:W-:Y:S05]  /*0dd0*/  WARPSYNC.COLLECTIVE R7, `(.L_x_16) ;  /* 0x0000000007087348 */ /* 0x000fea0003c00000 */
[----:B------:R0:W1:Y:S02]  /*0de0*/  SHFL.DOWN P1, R10, R22, R9, R8 ;  /* 0x08000009160a7389 */ /* 0x0000640000020008 */
[----:B01----:R-:W-:Y:S05]  /*0df0*/  ENDCOLLECTIVE ;  /* 0x000000000000791b */ /* 0x003fea0003800000 */
.L_x_16:
[----:B------:R-:W-:Y:S02]  /*0e00*/  HFMA2 R9, -RZ, RZ, 0, 1.1920928955078125e-07 ;  /* 0x00000002ff097431 */ /* 0x000fe400000001ff */
[----:B------:R-:W-:-:S04]  /*0e10*/  IMAD.MOV.U32 R21, RZ, RZ, R10 ;  /* 0x000000ffff157224 */ /* 0x000fc800078e000a */
[----:B------:R-:W-:-:S05]  /*0e20*/  FADD R21, R20, R21 ;  /* 0x0000001514157221 */ /* 0x000fca0000000000 */
[----:B------:R-:W-:-:S07]  /*0e30*/  MOV R22, R21 ;  /* 0x0000001500167202 */ /* 0x000fce0000000f00 */
[----:B------:R-:W-:Y:S05]  /*0e40*/  WARPSYNC.COLLECTIVE R7, `(.L_x_17) ;  /* 0x0000000007087348 */ /* 0x000fea0003c00000 */
[----:B------:R0:W1:Y:S02]  /*0e50*/  SHFL.DOWN P1, R10, R22, R9, R8 ;  /* 0x08000009160a7389 */ /* 0x0000640000020008 */
[----:B01----:R-:W-:Y:S05]  /*0e60*/  ENDCOLLECTIVE ;  /* 0x000000000000791b */ /* 0x003fea0003800000 */
.L_x_17:
[----:B------:R-:W-:Y:S02]  /*0e70*/  HFMA2 R9, -RZ, RZ, 0, 5.9604644775390625e-08 ;  /* 0x00000001ff097431 */ /* 0x000fe400000001ff */
[----:B------:R-:W-:-:S04]  /*0e80*/  IMAD.MOV.U32 R0, RZ, RZ, R10 ;  /* 0x000000ffff007224 */ /* 0x000fc800078e000a */
[----:B------:R-:W-:-:S05]  /*0e90*/  FADD R0, R21, R0 ;  /* 0x0000000015007221 */ /* 0x000fca0000000000 */
[----:B------:R-:W-:-:S07]  /*0ea0*/  MOV R22, R0 ;  /* 0x0000000000167202 */ /* 0x000fce0000000f00 */
[----:B------:R-:W-:Y:S05]  /*0eb0*/  WARPSYNC.COLLECTIVE R7, `(.L_x_18) ;  /* 0x0000000007087348 */ /* 0x000fea0003c00000 */
[----:B------:R0:W1:Y:S02]  /*0ec0*/  SHFL.DOWN P1, R10, R22, R9, R8 ;  /* 0x08000009160a7389 */ /* 0x0000640000020008 */
[----:B01----:R-:W-:Y:S05]  /*0ed0*/  ENDCOLLECTIVE ;  /* 0x000000000000791b */ /* 0x003fea0003800000 */
.L_x_18:
[----:B------:R-:W-:Y:S05]  /*0ee0*/  BRA `(.L_x_19) ;  /* 0xfffffff400607947 */ /* 0x000fea000383ffff */
.L_x_5:
[----:B-1----:R-:W-:Y:S01]  /*0ef0*/  IMAD.MOV.U32 R22, RZ, RZ, R0 ;  /* 0x000000ffff167224 */ /* 0x002fe200078e0000 */
[----:B------:R-:W-:Y:S01]  /*0f00*/  MOV R9, 0x10 ;  /* 0x0000001000097802 */ /* 0x000fe20000000f00 */
[----:B0-----:R-:W-:Y:S01]  /*0f10*/  IMAD.MOV.U32 R7, RZ, RZ, -0x1 ;  /* 0xffffffffff077424 */ /* 0x001fe200078e00ff */
[----:B------:R-:W-:-:S07]  /*0f20*/  MOV R8, 0x1f ;  /* 0x0000001f00087802 */ /* 0x000fce0000000f00 */
[----:B--2--5:R-:W-:Y:S05]  /*0f30*/  WARPSYNC.COLLECTIVE R7, `(.L_x_20) ;  /* 0x0000000007087348 */ /* 0x024fea0003c00000 */
[----:B------:R0:W1:Y:S02]  /*0f40*/  SHFL.DOWN P1, R10, R22, R9, R8 ;  /* 0x08000009160a7389 */ /* 0x0000640000020008 */
[----:B012--5:R-:W-:Y:S05]  /*0f50*/  ENDCOLLECTIVE ;  /* 0x000000000000791b */ /* 0x027fea0003800000 */
.L_x_20:
[----:B------:R-:W-:Y:S01]  /*0f60*/  MOV R9, 0x8 ;  /* 0x0000000800097802 */ /* 0x000fe20000000f00 */
[----:B------:R-:W-:-:S05]  /*0f70*/  FADD R11, R10, R0 ;  /* 0x000000000a0b7221 */ /* 0x000fca0000000000 */
[----:B------:R-:W-:-:S07]  /*0f80*/  MOV R22, R11 ;  /* 0x0000000b00167202 */ /* 0x000fce0000000f00 */
[----:B------:R-:W-:Y:S05]  /*0f90*/  WARPSYNC.COLLECTIVE R7, `(.L_x_21) ;  /* 0x0000000007087348 */ /* 0x000fea0003c00000 */
[----:B------:R0:W1:Y:S02]  /*0fa0*/  SHFL.DOWN P1, R10, R22, R9, R8 ;  /* 0x08000009160a7389 */ /* 0x0000640000020008 */
[----:B01----:R-:W-:Y:S05]  /*0fb0*/  ENDCOLLECTIVE ;  /* 0x000000000000791b */ /* 0x003fea0003800000 */
.L_x_21:
[----:B------:R-:W-:Y:S01]  /*0fc0*/  MOV R9, 0x4 ;  /* 0x0000000400097802 */ /* 0x000fe20000000f00 */
[----:B------:R-:W-:-:S04]  /*0fd0*/  FADD R16, R11, R10 ;  /* 0x0000000a0b107221 */ /* 0x000fc80000000000 */
[----:B------:R-:W-:-:S07]  /*0fe0*/  IMAD.MOV.U32 R22, RZ, RZ, R16 ;  /* 0x000000ffff167224 */ /* 0x000fce00078e0010 */
[----:B------:R-:W-:Y:S05]  /*0ff0*/  WARPSYNC.COLLECTIVE R7, `(.L_x_22) ;  /* 0x0000000007087348 */ /* 0x000fea0003c00000 */
[----:B------:R0:W1:Y:S02]  /*1000*/  SHFL.DOWN P1, R10, R22, R9, R8 ;  /* 0x08000009160a7389 */ /* 0x0000640000020008 */
[----:B01----:R-:W-:Y:S05]  /*1010*/  ENDCOLLECTIVE ;  /* 0x000000000000791b */ /* 0x003fea0003800000 */
.L_x_22:
[----:B------:R-:W-:Y:S02]  /*1020*/  IMAD.MOV.U32 R9, RZ, RZ, 0x2 ;  /* 0x00000002ff097424 */ /* 0x000fe400078e00ff */
[----:B------:R-:W-:-:S05]  /*1030*/  FADD R17, R16, R10 ;  /* 0x0000000a10117221 */ /* 0x000fca0000000000 */
[----:B------:R-:W-:-:S07]  /*1040*/  MOV R22, R17 ;  /* 0x0000001100167202 */ /* 0x000fce0000000f00 */
[----:B------:R-:W-:Y:S05]  /*1050*/  WARPSYNC.COLLECTIVE R7, `(.L_x_23) ;  /* 0x0000000007087348 */ /* 0x000fea0003c00000 */
[----:B------:R0:W1:Y:S02]  /*1060*/  SHFL.DOWN P1, R10, R22, R9, R8 ;  /* 0x08000009160a7389 */ /* 0x0000640000020008 */
[----:B01----:R-:W-:Y:S05]  /*1070*/  ENDCOLLECTIVE ;  /* 0x000000000000791b */ /* 0x003fea0003800000 */
.L_x_23:
[----:B------:R-:W-:Y:S01]  /*1080*/  MOV R9, 0x1 ;  /* 0x0000000100097802 */ /* 0x000fe20000000f00 */
[----:B------:R-:W-:-:S05]  /*1090*/  FADD R0, R17, R10 ;  /* 0x0000000a11007221 */ /* 0x000fca0000000000 */
[----:B------:R-:W-:-:S07]  /*10a0*/  MOV R22, R0 ;  /* 0x0000000000167202 */ /* 0x000fce0000000f00 */
[----:B------:R-:W-:Y:S05]  /*10b0*/  WARPSYNC.COLLECTIVE R7, `(.L_x_24) ;  /* 0x0000000007087348 */ /* 0x000fea0003c00000 */
[----:B------:R0:W1:Y:S02]  /*10c0*/  SHFL.DOWN P1, R10, R22, R9, R8 ;  /* 0x08000009160a7389 */ /* 0x0000640000020008 */
[----:B01----:R-:W-:Y:S05]  /*10d0*/  ENDCOLLECTIVE ;  /* 0x000000000000791b */ /* 0x003fea0003800000 */
.L_x_24:
[----:B------:R-:W-:Y:S02]  /*10e0*/  MOV R22, R6 ;  /* 0x0000000600167202 */ /* 0x000fe40000000f00 */
[----:B------:R-:W-:Y:S01]  /*10f0*/  MOV R9, 0x10 ;  /* 0x0000001000097802 */ /* 0x000fe20000000f00 */
[----:B------:R-:W-:-:S07]  /*1100*/  IMAD.MOV.U32 R11, RZ, RZ, R10 ;  /* 0x000000ffff0b7224 */ /* 0x000fce00078e000a */
[----:B------:R-:W-:Y:S05]  /*1110*/  WARPSYNC.COLLECTIVE R7, `(.L_x_25) ;  /* 0x0000000007087348 */ /* 0x000fea0003c00000 */
[----:B------:R0:W1:Y:S02]  /*1120*/  SHFL.DOWN P1, R10, R22, R9, R8 ;  /* 0x08000009160a7389 */ /* 0x0000640000020008 */
[----:B01----:R-:W-:Y:S05]  /*1130*/  ENDCOLLECTIVE ;  /* 0x000000000000791b */ /* 0x003fea0003800000 */
.L_x_25:
[----:B------:R-:W-:Y:S01]  /*1140*/  FADD R11, R0, R11 ;  /* 0x0000000b000b7221 */ /* 0x000fe20000000000 */
[----:B------:R-:W-:Y:S01]  /*1150*/  MOV R9, 0x8 ;  /* 0x0000000800097802 */ /* 0x000fe20000000f00 */
[----:B------:R-:W-:-:S04]  /*1160*/  IMAD.MOV.U32 R17, RZ, RZ, R10 ;  /* 0x000000ffff117224 */ /* 0x000fc800078e000a */
[----:B------:R-:W-:-:S05]  /*1170*/  FADD R18, R17, R6 ;  /* 0x0000000611127221 */ /* 0x000fca0000000000 */
[----:B------:R-:W-:-:S07]  /*1180*/  MOV R22, R18 ;  /* 0x0000001200167202 */ /* 0x000fce0000000f00 */
[----:B------:R-:W-:Y:S05]  /*1190*/  WARPSYNC.COLLECTIVE R7, `(.L_x_26) ;  /* 0x0000000007087348 */ /* 0x000fea0003c00000 */
[----:B------:R0:W1:Y:S02]  /*11a0*/  SHFL.DOWN P1, R10, R22, R9, R8 ;  /* 0x08000009160a7389 */ /* 0x0000640000020008 */
[----:B01----:R-:W-:Y:S05]  /*11b0*/  ENDCOLLECTIVE ;  /* 0x000000000000791b */ /* 0x003fea0003800000 */
.L_x_26:
[----:B------:R-:W-:Y:S01]  /*11c0*/  MOV R9, 0x4 ;  /* 0x0000000400097802 */ /* 0x000fe20000000f00 */
[----:B------:R-:W-:-:S04]  /*11d0*/  IMAD.MOV.U32 R17, RZ, RZ, R10 ;  /* 0x000000ffff117224 */ /* 0x000fc800078e000a */
[----:B------:R-:W-:-:S05]  /*11e0*/  FADD R19, R18, R17 ;  /* 0x0000001112137221 */ /* 0x000fca0000000000 */
[----:B------:R-:W-:-:S07]  /*11f0*/  MOV R22, R19 ;  /* 0x0000001300167202 */ /* 0x000fce0000000f00 */
[----:B------:R-:W-:Y:S05]  /*1200*/  WARPSYNC.COLLECTIVE R7, `(.L_x_27) ;  /* 0x0000000007087348 */ /* 0x000fea0003c00000 */
[----:B------:R0:W1:Y:S02]  /*1210*/  SHFL.DOWN P1, R10, R22, R9, R8 ;  /* 0x08000009160a7389 */ /* 0x0000640000020008 */
[----:B01----:R-:W-:Y:S05]  /*1220*/  ENDCOLLECTIVE ;  /* 0x000000000000791b */ /* 0x003fea0003800000 */
.L_x_27:
[----:B------:R-:W-:Y:S01]  /*1230*/  MOV R9, 0x2 ;  /* 0x0000000200097802 */ /* 0x000fe20000000f00 */
[----:B------:R-:W-:-:S04]  /*1240*/  IMAD.MOV.U32 R20, RZ, RZ, R10 ;  /* 0x000000ffff147224 */ /* 0x000fc800078e000a */
[----:B------:R-:W-:-:S05]  /*1250*/  FADD R20, R19, R20 ;  /* 0x0000001413147221 */ /* 0x000fca0000000000 */
[----:B------:R-:W-:-:S07]  /*1260*/  MOV R22, R20 ;  /* 0x0000001400167202 */ /* 0x000fce0000000f00 */
[----:B------:R-:W-:Y:S05]  /*1270*/  WARPSYNC.COLLECTIVE R7, `(.L_x_28) ;  /* 0x0000000007087348 */ /* 0x000fea0003c00000 */
[----:B------:R0:W1:Y:S02]  /*1280*/  SHFL.DOWN P1, R10, R22, R9, R8 ;  /* 0x08000009160a7389 */ /* 0x0000640000020008 */
[----:B01----:R-:W-:Y:S05]  /*1290*/  ENDCOLLECTIVE ;  /* 0x000000000000791b */ /* 0x003fea0003800000 */
.L_x_28:
[----:B------:R-:W-:Y:S01]  /*12a0*/  MOV R9, 0x1 ;  /* 0x0000000100097802 */ /* 0x000fe20000000f00 */
[----:B------:R-:W-:-:S04]  /*12b0*/  IMAD.MOV.U32 R21, RZ, RZ, R10 ;  /* 0x000000ffff157224 */ /* 0x000fc800078e000a */
[----:B------:R-:W-:-:S05]  /*12c0*/  FADD R21, R20, R21 ;  /* 0x0000001514157221 */ /* 0x000fca0000000000 */
[----:B------:R-:W-:-:S07]  /*12d0*/  MOV R22, R21 ;  /* 0x0000001500167202 */ /* 0x000fce0000000f00 */
[----:B------:R-:W-:Y:S05]  /*12e0*/  WARPSYNC.COLLECTIVE R7, `(.L_x_29) ;  /* 0x0000000007087348 */ /* 0x000fea0003c00000 */
[----:B------:R0:W1:Y:S02]  /*12f0*/  SHFL.DOWN P1, R10, R22, R9, R8 ;  /* 0x08000009160a7389 */ /* 0x0000640000020008 */
[----:B01----:R-:W-:Y:S05]  /*1300*/  ENDCOLLECTIVE ;  /* 0x000000000000791b */ /* 0x003fea0003800000 */
.L_x_29:
[----:B------:R-:W-:Y:S05]  /*1310*/  BRA `(.L_x_30) ;  /* 0xfffffff400087947 */ /* 0x000fea000383ffff */
        .weak           $__internal_0_$__cuda_sm20_rcp_rn_f32_slowpath
        .type           $__internal_0_$__cuda_sm20_rcp_rn_f32_slowpath,@function
        .size           $__internal_0_$__cuda_sm20_rcp_rn_f32_slowpath,(.L_x_144 - $__internal_0_$__cuda_sm20_rcp_rn_f32_slowpath)
$__internal_0_$__cuda_sm20_rcp_rn_f32_slowpath:
[----:B------:R-:W-:-:S05]  /*1320*/  IMAD.SHL.U32 R11, R0, 0x2, RZ ;  /* 0x00000002000b7824 */ /* 0x000fca00078e00ff */
[----:B------:R-:W-:-:S04]  /*1330*/  SHF.R.U32.HI R11, RZ, 0x18, R11 ;  /* 0x00000018ff0b7819 */ /* 0x000fc8000001160b */
[----:B------:R-:W-:-:S13]  /*1340*/  ISETP.NE.U32.AND P0, PT, R11, RZ, PT ;  /* 0x000000ff0b00720c */ /* 0x000fda0003f05070 */
[----:B------:R-:W-:Y:S05]  /*1350*/  @P0 BRA `(.L_x_31) ;  /* 0x00000000002c0947 */ /* 0x000fea0003800000 */
[----:B------:R-:W-:-:S04]  /*1360*/  SHF.L.U32 R11, R0, 0x1, RZ ;  /* 0x00000001000b7819 */ /* 0x000fc800000006ff */
[----:B------:R-:W-:-:S13]  /*1370*/  ISETP.NE.AND P0, PT, R11, RZ, PT ;  /* 0x000000ff0b00720c */ /* 0x000fda0003f05270 */
[----:B------:R2:W3:Y:S01]  /*1380*/  @!P0 MUFU.RCP R11, R0 ;  /* 0x00000000000b8308 */ /* 0x0004e20000001000 */
[----:B------:R-:W-:Y:S05]  /*1390*/  @!P0 BRA `(.L_x_32) ;  /* 0x0000000000a48947 */ /* 0x000fea0003800000 */
[----:B------:R-:W-:-:S04]  /*13a0*/  FFMA R16, R0, 1.84467440737095516160e+19, RZ ;  /* 0x5f80000000107823 */ /* 0x000fc800000000ff */
[----:B---3--:R-:W2:Y:S02]  /*13b0*/  MUFU.RCP R11, R16 ;  /* 0x00000010000b7308 */ /* 0x008ea40000001000 */
[----:B--2---:R-:W-:-:S04]  /*13c0*/  FFMA R0, R16, R11, -1 ;  /* 0xbf80000010007423 */ /* 0x004fc8000000000b */
[----:B------:R-:W-:-:S04]  /*13d0*/  FADD.FTZ R0, -R0, -RZ ;  /* 0x800000ff00007221 */ /* 0x000fc80000010100 */
[----:B------:R-:W-:-:S04]  /*13e0*/  FFMA R0, R11, R0, R11 ;  /* 0x000000000b007223 */ /* 0x000fc8000000000b */
[----:B------:R-:W-:Y:S01]  /*13f0*/  FFMA R11, R0, 1.84467440737095516160e+19, RZ ;  /* 0x5f800000000b7823 */ /* 0x000fe200000000ff */
[----:B------:R-:W-:Y:S06]  /*1400*/  BRA `(.L_x_32) ;  /* 0x0000000000887947 */ /* 0x000fec0003800000 */
.L_x_31:
[----:B------:R-:W-:-:S04]  /*1410*/  IADD3 R16, PT, PT, R11, -0xfd, RZ ;  /* 0xffffff030b107810 */ /* 0x000fc80007ffe0ff */
[----:B------:R-:W-:-:S13]  /*1420*/  ISETP.GT.U32.AND P0, PT, R16, 0x1, PT ;  /* 0x000000011000780c */ /* 0x000fda0003f04070 */
[----:B------:R-:W-:Y:S05]  /*1430*/  @P0 BRA `(.L_x_33) ;  /* 0x0000000000780947 */ /* 0x000fea0003800000 */
[----:B------:R-:W-:Y:S01]  /*1440*/  LOP3.LUT R17, R0, 0x7fffff, RZ, 0xc0, !PT ;  /* 0x007fffff00117812 */ /* 0x000fe200078ec0ff */
[----:B------:R-:W-:-:S03]  /*1450*/  IMAD.MOV.U32 R21, RZ, RZ, 0x3 ;  /* 0x00000003ff157424 */ /* 0x000fc600078e00ff */
[----:B------:R-:W-:Y:S02]  /*1460*/  LOP3.LUT R17, R17, 0x3f800000, RZ, 0xfc, !PT ;  /* 0x3f80000011117812 */ /* 0x000fe400078efcff */
[----:B------:R-:W-:Y:S02]  /*1470*/  SHF.L.U32 R22, R21, R16, RZ ;  /* 0x0000001015167219 */ /* 0x000fe400000006ff */
[----:B------:R-:W0:Y:S02]  /*1480*/  MUFU.RCP R18, R17 ;  /* 0x0000001100127308 */ /* 0x000e240000001000 */
[----:B0-----:R-:W-:-:S04]  /*1490*/  FFMA R19, R17, R18, -1 ;  /* 0xbf80000011137423 */ /* 0x001fc80000000012 */
[----:B------:R-:W-:-:S04]  /*14a0*/  FADD.FTZ R19, -R19, -RZ ;  /* 0x800000ff13137221 */ /* 0x000fc80000010100 */
[CCC-:B------:R-:W-:Y:S01]  /*14b0*/  FFMA.RM R20, R18.reuse, R19.reuse, R18.reuse ;  /* 0x0000001312147223 */ /* 0x1c0fe20000004012 */
[----:B------:R-:W-:-:S04]  /*14c0*/  FFMA.RP R19, R18, R19, R18 ;  /* 0x0000001312137223 */ /* 0x000fc80000008012 */
[C---:B------:R-:W-:Y:S02]  /*14d0*/  LOP3.LUT R18, R20.reuse, 0x7fffff, RZ, 0xc0, !PT ;  /* 0x007fffff14127812 */ /* 0x040fe400078ec0ff */
[----:B------:R-:W-:Y:S02]  /*14e0*/  FSETP.NEU.FTZ.AND P0, PT, R20, R19, PT ;  /* 0x000000131400720b */ /* 0x000fe40003f1d000 */
[----:B------:R-:W-:Y:S02]  /*14f0*/  LOP3.LUT R19, R18, 0x800000, RZ, 0xfc, !PT ;  /* 0x0080000012137812 */ /* 0x000fe400078efcff */
[----:B------:R-:W-:Y:S02]  /*1500*/  SEL R18, RZ, 0xffffffff, !P0 ;  /* 0xffffffffff127807 */ /* 0x000fe40004000000 */
[----:B------:R-:W-:Y:S02]  /*1510*/  LOP3.LUT R17, R22, R19, RZ, 0xc0, !PT ;  /* 0x0000001316117212 */ /* 0x000fe400078ec0ff */
[----:B------:R-:W-:-:S02]  /*1520*/  IADD3 R18, PT, PT, -R18, RZ, RZ ;  /* 0x000000ff12127210 */ /* 0x000fc40007ffe1ff */
[-C--:B------:R-:W-:Y:S02]  /*1530*/  SHF.R.U32.HI R17, RZ, R16.reuse, R17 ;  /* 0x00000010ff117219 */ /* 0x080fe40000011611 */
[----:B------:R-:W-:Y:S02]  /*1540*/  LOP3.LUT P1, RZ, R18, R16, R19, 0xf8, !PT ;  /* 0x0000001012ff7212 */ /* 0x000fe4000782f813 */
[C---:B------:R-:W-:Y:S02]  /*1550*/  LOP3.LUT P0, RZ, R17.reuse, 0x1, RZ, 0xc0, !PT ;  /* 0x0000000111ff7812 */ /* 0x040fe4000780c0ff */
[----:B------:R-:W-:-:S04]  /*1560*/  LOP3.LUT P2, RZ, R17, 0x2, RZ, 0xc0, !PT ;  /* 0x0000000211ff7812 */ /* 0x000fc8000784c0ff */
[----:B------:R-:W-:Y:S02]  /*1570*/  PLOP3.LUT P0, PT, P0, P1, P2, 0xe0, 0x0 ;  /* 0x000000000000781c */ /* 0x000fe40000703c20 */
[----:B------:R-:W-:Y:S02]  /*1580*/  LOP3.LUT P1, RZ, R0, 0x7fffff, RZ, 0xc0, !PT ;  /* 0x007fffff00ff7812 */ /* 0x000fe4000782c0ff */
[----:B------:R-:W-:-:S04]  /*1590*/  SEL R16, RZ, 0x1, !P0 ;  /* 0x00000001ff107807 */ /* 0x000fc80004000000 */
[----:B------:R-:W-:-:S04]  /*15a0*/  IADD3 R16, PT, PT, -R16, RZ, RZ ;  /* 0x000000ff10107210 */ /* 0x000fc80007ffe1ff */
[----:B------:R-:W-:Y:S02]  /*15b0*/  ISETP.GE.AND P0, PT, R16, RZ, PT ;  /* 0x000000ff1000720c */ /* 0x000fe40003f06270 */
[----:B------:R-:W-:-:S04]  /*15c0*/  IADD3 R16, PT, PT, R11, -0xfc, RZ ;  /* 0xffffff040b107810 */ /* 0x000fc80007ffe0ff */
[----:B------:R-:W-:-:S07]  /*15d0*/  SHF.R.U32.HI R11, RZ, R16, R19 ;  /* 0x00000010ff0b7219 */ /* 0x000fce0000011613 */
[----:B------:R-:W-:-:S05]  /*15e0*/  @!P0 VIADD R11, R11, 0x1 ;  /* 0x000000010b0b8836 */ /* 0x000fca0000000000 */
[----:B------:R-:W-:-:S04]  /*15f0*/  @!P1 SHF.L.U32 R11, R11, 0x1, RZ ;  /* 0x000000010b0b9819 */ /* 0x000fc800000006ff */
[----:B------:R-:W-:Y:S01]  /*1600*/  LOP3.LUT R11, R11, 0x80000000, R0, 0xf8, !PT ;  /* 0x800000000b0b7812 */ /* 0x000fe200078ef800 */
[----:B------:R-:W-:Y:S06]  /*1610*/  BRA `(.L_x_32) ;  /* 0x0000000000047947 */ /* 0x000fec0003800000 */
.L_x_33:
[----:B------:R0:W1:Y:S02]  /*1620*/  MUFU.RCP R11, R0 ;  /* 0x00000000000b7308 */ /* 0x0000640000001000 */
.L_x_32:
[----:B0123--:R-:W-:Y:S01]  /*1630*/  MOV R0, R11 ;  /* 0x0000000b00007202 */ /* 0x00ffe20000000f00 */
[----:B------:R-:W-:-:S04]  /*1640*/  HFMA2 R11, -RZ, RZ, 0, 0 ;  /* 0x00000000ff0b7431 */ /* 0x000fc800000001ff */
[----:B------:R-:W-:Y:S05]  /*1650*/  RET.REL.NODEC R10 `(layernorm_backward_kernel) ;  /* 0xffffffe80a687950 */ /* 0x000fea0003c3ffff */
.L_x_34:
[----:B------:R-:W-:-:S00]  /*1660*/  BRA `(.L_x_34) ;  /* 0xfffffffc00fc7947 */ /* 0x000fc0000383ffff */
[----:B------:R-:W-:-:S00]  /*1670*/  NOP ;  /* 0x0000000000007918 */ /* 0x000fc00000000000 */
        /* <DEDUP_REMOVED lines=8> */
.L_x_144:


//--------------------- .text.layernorm_forward_kernel --------------------------
	.section	.text.layernorm_forward_kernel,"ax",@progbits
	.align	128
        .global         layernorm_forward_kernel
        .type           layernorm_forward_kernel,@function
        .size           layernorm_forward_kernel,(.L_x_145 - layernorm_forward_kernel)
        .other          layernorm_forward_kernel,@"STO_CUDA_ENTRY STV_DEFAULT"
layernorm_forward_kernel:
.text.layernorm_forward_kernel:
[----:B------:R-:W-:Y:S01]  /*0000*/  LDC R1, c[0x0][0x37c] ;  /* 0x0000df00ff017b82 */ /* 0x000fe20000000800 */
[----:B------:R-:W0:Y:S01]  /*0010*/  S2R R2, SR_TID.X ;  /* 0x0000000000027919 */ /* 0x000e220000002100 */
[----:B------:R-:W0:Y:S06]  /*0020*/  LDCU UR4, c[0x0][0x3b4] ;  /* 0x00007680ff0477ac */ /* 0x000e2c0008000800 */
[----:B------:R-:W1:Y:S01]  /*0030*/  LDC.64 R6, c[0x0][0x380] ;  /* 0x0000e000ff067b82 */ /* 0x000e620000000a00 */
[----:B------:R-:W-:Y:S01]  /*0040*/  BSSY.RECONVERGENT B2, `(.L_x_35) ;  /* 0x0000029000027945 */ /* 0x000fe20003800200 */
[----:B------:R-:W2:Y:S01]  /*0050*/  S2R R3, SR_CTAID.X ;  /* 0x0000000000037919 */ /* 0x000ea20000002500 */
[----:B------:R-:W3:Y:S01]  /*0060*/  LDCU.64 UR6, c[0x0][0x358] ;  /* 0x00006b00ff0677ac */ /* 0x000ee20008000a00 */
[----:B------:R-:W-:Y:S01]  /*0070*/  HFMA2 R26, -RZ, RZ, 0, 0 ;  /* 0x00000000ff1a7431 */ /* 0x000fe200000001ff */
[----:B------:R-:W-:Y:S01]  /*0080*/  MOV R22, RZ ;  /* 0x000000ff00167202 */ /* 0x000fe20000000f00 */
[----:B------:R-:W-:Y:S01]  /*0090*/  IMAD.MOV.U32 R16, RZ, RZ, RZ ;  /* 0x000000ffff107224 */ /* 0x000fe200078e00ff */
[----:B------:R-:W4:Y:S01]  /*00a0*/  LDCU UR8, c[0x0][0x360] ;  /* 0x00006c00ff0877ac */ /* 0x000f220008000800 */
[----:B------:R-:W1:Y:S01]  /*00b0*/  LDCU UR5, c[0x0][0x3b4] ;  /* 0x00007680ff0577ac */ /* 0x000e620008000800 */
[----:B0-----:R-:W-:-:S02]  /*00c0*/  ISETP.GE.AND P0, PT, R2, UR4, PT ;  /* 0x0000000402007c0c */ /* 0x001fc4000bf06270 */
[----:B------:R-:W-:Y:S01]  /*00d0*/  LOP3.LUT R14, R2, 0x1f, RZ, 0xc0, !PT ;  /* 0x0000001f020e7812 */ /* 0x000fe200078ec0ff */
[----:B--2---:R-:W-:-:S04]  /*00e0*/  IMAD R5, R3, UR4, RZ ;  /* 0x0000000403057c24 */ /* 0x004fc8000f8e02ff */
[----:B-1----:R-:W-:-:S06]  /*00f0*/  IMAD.WIDE R6, R5, 0x4, R6 ;  /* 0x0000000405067825 */ /* 0x002fcc00078e0206 */
[----:B---34-:R-:W-:Y:S05]  /*0100*/  @P0 BRA `(.L_x_36) ;  /* 0x0000000000700947 */ /* 0x018fea0003800000 */
[----:B------:R-:W-:Y:S01]  /*0110*/  MOV R22, RZ ;  /* 0x000000ff00167202 */ /* 0x000fe20000000f00 */
[----:B------:R-:W-:Y:S01]  /*0120*/  IMAD.MOV.U32 R11, RZ, RZ, R2 ;  /* 0x000000ffff0b7224 */ /* 0x000fe200078e0002 */
[----:B------:R-:W-:Y:S02]  /*0130*/  MOV R16, RZ ;  /* 0x000000ff00107202 */ /* 0x000fe40000000f00 */
[----:B------:R-:W-:-:S07]  /*0140*/  MOV R26, RZ ;  /* 0x000000ff001a7202 */ /* 0x000fce0000000f00 */
.L_x_39:
[----:B------:R-:W-:-:S06]  /*0150*/  IMAD.WIDE R8, R11, 0x4, R6 ;  /* 0x000000040b087825 */ /* 0x000fcc00078e0206 */
[----:B------:R-:W2:Y:S01]  /*0160*/  LDG.E.CONSTANT R9, desc[UR6][R8.64] ;  /* 0x0000000608097981 */ /* 0x000ea2000c1e9900 */
[----:B------:R-:W-:Y:S01]  /*0170*/  IADD3 R22, PT, PT, R22, 0x1, RZ ;  /* 0x0000000116167810 */ /* 0x000fe20007ffe0ff */
[----:B------:R-:W-:Y:S01]  /*0180*/  VIADD R11, R11, UR8 ;  /* 0x000000080b0b7c36 */ /* 0x000fe20008000000 */
[----:B------:R-:W-:Y:S02]  /*0190*/  BSSY.RECONVERGENT B3, `(.L_x_37) ;  /* 0x000000f000037945 */ /* 0x000fe40003800200 */
[----:B------:R-:W-:Y:S02]  /*01a0*/  I2FP.F32.U32 R21, R22 ;  /* 0x0000001600157245 */ /* 0x000fe40000201000 */
[----:B------:R-:W-:Y:S02]  /*01b0*/  ISETP.GE.AND P2, PT, R11, UR5, PT ;  /* 0x000000050b007c0c */ /* 0x000fe4000bf46270 */
[----:B------:R-:W0:Y:S02]  /*01c0*/  MUFU.RCP R0, R21 ;  /* 0x0000001500007308 */ /* 0x000e240000001000 */
[----:B0-----:R-:W-:-:S04]  /*01d0*/  FFMA R15, -R21, R0, 1 ;  /* 0x3f800000150f7423 */ /* 0x001fc80000000100 */
[----:B------:R-:W-:Y:S01]  /*01e0*/  FFMA R0, R0, R15, R0 ;  /* 0x0000000f00007223 */ /* 0x000fe20000000000 */
[----:B--2---:R-:W-:-:S04]  /*01f0*/  FADD R13, R9, -R16 ;  /* 0x80000010090d7221 */ /* 0x004fc80000000000 */
[----:B------:R-:W0:Y:S01]  /*0200*/  FCHK P0, R13, R21 ;  /* 0x000000150d007302 */ /* 0x000e220000000000 */
[----:B------:R-:W-:-:S04]  /*0210*/  FFMA R15, R13, R0, RZ ;  /* 0x000000000d0f7223 */ /* 0x000fc800000000ff */
[----:B------:R-:W-:-:S04]  /*0220*/  FFMA R4, -R21, R15, R13 ;  /* 0x0000000f15047223 */ /* 0x000fc8000000010d */
[----:B------:R-:W-:Y:S01]  /*0230*/  FFMA R0, R0, R4, R15 ;  /* 0x0000000400007223 */ /* 0x000fe2000000000f */
[----:B0-----:R-:W-:Y:S06]  /*0240*/  @!P0 BRA `(.L_x_38) ;  /* 0x00000000000c8947 */ /* 0x001fec0003800000 */
[----:B------:R-:W-:Y:S02]  /*0250*/  MOV R0, R13 ;  /* 0x0000000d00007202 */ /* 0x000fe40000000f00 */
[----:B------:R-:W-:-:S07]  /*0260*/  MOV R10, 0x280 ;  /* 0x00000280000a7802 */ /* 0x000fce0000000f00 */
[----:B------:R-:W-:Y:S05]  /*0270*/  CALL.REL.NOINC `($__internal_1_$__cuda_sm3x_div_rn_noftz_f32_slowpath) ;  /* 0x0000002c00f07944 */ /* 0x000fea0003c00000 */
.L_x_38:
[----:B------:R-:W-:Y:S05]  /*0280*/  BSYNC.RECONVERGENT B3 ;  /* 0x0000000000037941 */ /* 0x000fea0003800200 */
.L_x_37:
[----:B------:R-:W-:-:S04]  /*0290*/  FADD R16, R0, R16 ;  /* 0x0000001000107221 */ /* 0x000fc80000000000 */
[----:B------:R-:W-:-:S04]  /*02a0*/  FADD R9, R9, -R16 ;  /* 0x8000001009097221 */ /* 0x000fc80000000000 */
[----:B------:R-:W-:Y:S01]  /*02b0*/  FFMA R26, R13, R9, R26 ;  /* 0x000000090d1a7223 */ /* 0x000fe2000000001a */
[----:B------:R-:W-:Y:S06]  /*02c0*/  @!P2 BRA `(.L_x_39) ;  /* 0xfffffffc00a0a947 */ /* 0x000fec000383ffff */
.L_x_36:
[----:B------:R-:W-:Y:S05]  /*02d0*/  BSYNC.RECONVERGENT B2 ;  /* 0x0000000000027941 */ /* 0x000fea0003800200 */
.L_x_35:
[----:B------:R-:W0:Y:S01]  /*02e0*/  SHFL.DOWN PT, R17, R16, 0x10, 0x1f ;  /* 0x0a001f0010117f89 */ /* 0x000e2200000e0000 */
[----:B------:R-:W-:Y:S01]  /*02f0*/  ISETP.NE.AND P0, PT, R22, RZ, PT ;  /* 0x000000ff1600720c */ /* 0x000fe20003f05270 */
[----:B------:R-:W-:Y:S02]  /*0300*/  BSSY.RECONVERGENT B2, `(.L_x_40) ;  /* 0x0000034000027945 */ /* 0x000fe40003800200 */
[----:B------:R-:W1:Y:S04]  /*0310*/  SHFL.DOWN PT, R11, R26, 0x10, 0x1f ;  /* 0x0a001f001a0b7f89 */ /* 0x000e6800000e0000 */
[----:B------:R-:W2:Y:S01]  /*0320*/  SHFL.DOWN PT, R19, R22, 0x10, 0x1f ;  /* 0x0a001f0016137f89 */ /* 0x000ea200000e0000 */
[----:B0-----:R-:W-:Y:S01]  /*0330*/  MOV R9, R17 ;  /* 0x0000001100097202 */ /* 0x001fe20000000f00 */
[----:B-1----:R-:W-:Y:S01]  /*0340*/  IMAD.MOV.U32 R8, RZ, RZ, R11 ;  /* 0x000000ffff087224 */ /* 0x002fe200078e000b */
[----:B--2---:R-:W-:-:S03]  /*0350*/  MOV R13, R19 ;  /* 0x00000013000d7202 */ /* 0x004fc60000000f00 */
[----:B------:R-:W-:Y:S05]  /*0360*/  @!P0 BRA `(.L_x_41) ;  /* 0x0000000000b48947 */ /* 0x000fea0003800000 */
[----:B------:R-:W-:Y:S01]  /*0370*/  ISETP.NE.AND P0, PT, R19, RZ, PT ;  /* 0x000000ff1300720c */ /* 0x000fe20003f05270 */
[----:B------:R-:W-:Y:S01]  /*0380*/  IMAD.MOV.U32 R8, RZ, RZ, R26 ;  /* 0x000000ffff087224 */ /* 0x000fe200078e001a */
[----:B------:R-:W-:Y:S02]  /*0390*/  MOV R9, R16 ;  /* 0x0000001000097202 */ /* 0x000fe40000000f00 */
[----:B------:R-:W-:-:S09]  /*03a0*/  MOV R13, R22 ;  /* 0x00000016000d7202 */ /* 0x000fd20000000f00 */
[----:B------:R-:W-:Y:S05]  /*03b0*/  @!P0 BRA `(.L_x_41) ;  /* 0x0000000000a08947 */ /* 0x000fea0003800000 */
[----:B------:R-:W-:Y:S01]  /*03c0*/  IADD3 R13, PT, PT, R19, R22, RZ ;  /* 0x00000016130d7210 */ /* 0x000fe20007ffe0ff */
[----:B------:R-:W-:Y:S01]  /*03d0*/  FADD R12, R17, -R16 ;  /* 0x80000010110c7221 */ /* 0x000fe20000000000 */
[----:B------:R-:W-:Y:S01]  /*03e0*/  I2FP.F32.S32 R9, R19 ;  /* 0x0000001300097245 */ /* 0x000fe20000201400 */
[----:B------:R-:W-:Y:S01]  /*03f0*/  BSSY.RECONVERGENT B3, `(.L_x_42) ;  /* 0x000000f000037945 */ /* 0x000fe20003800200 */
[----:B------:R-:W-:-:S03]  /*0400*/  I2FP.F32.S32 R8, R13 ;  /* 0x0000000d00087245 */ /* 0x000fc60000201400 */
[----:B------:R-:W-:Y:S01]  /*0410*/  FMUL R0, R12, R9 ;  /* 0x000000090c007220 */ /* 0x000fe20000400000 */
[----:B------:R-:W0:Y:S08]  /*0420*/  MUFU.RCP R15, R8 ;  /* 0x00000008000f7308 */ /* 0x000e300000001000 */
[----:B------:R-:W1:Y:S01]  /*0430*/  FCHK P0, R0, R8 ;  /* 0x0000000800007302 */ /* 0x000e620000000000 */
[----:B0-----:R-:W-:-:S04]  /*0440*/  FFMA R4, -R8, R15, 1 ;  /* 0x3f80000008047423 */ /* 0x001fc8000000010f */
[----:B------:R-:W-:-:S04]  /*0450*/  FFMA R15, R15, R4, R15 ;  /* 0x000000040f0f7223 */ /* 0x000fc8000000000f */
[----:B------:R-:W-:-:S04]  /*0460*/  FFMA R4, R0, R15, RZ ;  /* 0x0000000f00047223 */ /* 0x000fc800000000ff */
[----:B------:R-:W-:-:S04]  /*0470*/  FFMA R10, -R8, R4, R0 ;  /* 0x00000004080a7223 */ /* 0x000fc80000000100 */
[----:B------:R-:W-:Y:S01]  /*0480*/  FFMA R15, R15, R10, R4 ;  /* 0x0000000a0f0f7223 */ /* 0x000fe20000000004 */
[----:B-1----:R-:W-:Y:S06]  /*0490*/  @!P0 BRA `(.L_x_43) ;  /* 0x0000000000108947 */ /* 0x002fec0003800000 */
[----:B------:R-:W-:Y:S01]  /*04a0*/  IMAD.MOV.U32 R21, RZ, RZ, R8 ;  /* 0x000000ffff157224 */ /* 0x000fe200078e0008 */
[----:B------:R-:W-:-:S07]  /*04b0*/  MOV R10, 0x4d0 ;  /* 0x000004d0000a7802 */ /* 0x000fce0000000f00 */
[----:B------:R-:W-:Y:S05]  /*04c0*/  CALL.REL.NOINC `($__internal_1_$__cuda_sm3x_div_rn_noftz_f32_slowpath) ;  /* 0x0000002c005c7944 */ /* 0x000fea0003c00000 */
[----:B------:R-:W-:-:S07]  /*04d0*/  MOV R15, R0 ;  /* 0x00000000000f7202 */ /* 0x000fce0000000f00 */
.L_x_43:
[----:B------:R-:W-:Y:S05]  /*04e0*/  BSYNC.RECONVERGENT B3 ;  /* 0x0000000000037941 */ /* 0x000fea0003800200 */
.L_x_42:
[----:B------:R-:W0:Y:S01]  /*04f0*/  MUFU.RCP R21, R8 ;  /* 0x0000000800157308 */ /* 0x000e220000001000 */
[----:B------:R-:W-:Y:S01]  /*0500*/  I2FP.F32.S32 R17, R22 ;  /* 0x0000001600117245 */ /* 0x000fe20000201400 */
[----:B------:R-:W-:Y:S01]  /*0510*/  FMUL R12, R12, R12 ;  /* 0x0000000c0c0c7220 */ /* 0x000fe20000400000 */
[----:B------:R-:W-:Y:S01]  /*0520*/  BSSY.RECONVERGENT B3, `(.L_x_44) ;  /* 0x0000010000037945 */ /* 0x000fe20003800200 */
[----:B------:R-:W-:Y:S02]  /*0530*/  FADD R11, R11, R26 ;  /* 0x0000001a0b0b7221 */ /* 0x000fe40000000000 */
[----:B------:R-:W-:-:S04]  /*0540*/  FMUL R12, R12, R17 ;  /* 0x000000110c0c7220 */ /* 0x000fc80000400000 */
[----:B------:R-:W-:Y:S01]  /*0550*/  FMUL R19, R9, R12 ;  /* 0x0000000c09137220 */ /* 0x000fe20000400000 */
[----:B------:R-:W-:-:S03]  /*0560*/  FADD R9, R15, R16 ;  /* 0x000000100f097221 */ /* 0x000fc60000000000 */
[----:B------:R-:W1:Y:S01]  /*0570*/  FCHK P0, R19, R8 ;  /* 0x0000000813007302 */ /* 0x000e620000000000 */
[----:B0-----:R-:W-:-:S04]  /*0580*/  FFMA R0, -R8, R21, 1 ;  /* 0x3f80000008007423 */ /* 0x001fc80000000115 */
[----:B------:R-:W-:-:S04]  /*0590*/  FFMA R0, R21, R0, R21 ;  /* 0x0000000015007223 */ /* 0x000fc80000000015 */
[----:B------:R-:W-:-:S04]  /*05a0*/  FFMA R17, R0, R19, RZ ;  /* 0x0000001300117223 */ /* 0x000fc800000000ff */
[----:B------:R-:W-:-:S04]  /*05b0*/  FFMA R4, -R8, R17, R19 ;  /* 0x0000001108047223 */ /* 0x000fc80000000113 */
[----:B------:R-:W-:Y:S01]  /*05c0*/  FFMA R0, R0, R4, R17 ;  /* 0x0000000400007223 */ /* 0x000fe20000000011 */
[----:B-1----:R-:W-:Y:S06]  /*05d0*/  @!P0 BRA `(.L_x_45) ;  /* 0x0000000000108947 */ /* 0x002fec0003800000 */
[----:B------:R-:W-:Y:S01]  /*05e0*/  MOV R0, R19 ;  /* 0x0000001300007202 */ /* 0x000fe20000000f00 */
[----:B------:R-:W-:Y:S01]  /*05f0*/  IMAD.MOV.U32 R21, RZ, RZ, R8 ;  /* 0x000000ffff157224 */ /* 0x000fe200078e0008 */
[----:B------:R-:W-:-:S07]  /*0600*/  MOV R10, 0x620 ;  /* 0x00000620000a7802 */ /* 0x000fce0000000f00 */
[----:B------:R-:W-:Y:S05]  /*0610*/  CALL.REL.NOINC `($__internal_1_$__cuda_sm3x_div_rn_noftz_f32_slowpath) ;  /* 0x0000002c00087944 */ /* 0x000fea0003c00000 */
.L_x_45:
[----:B------:R-:W-:Y:S05]  /*0620*/  BSYNC.RECONVERGENT B3 ;  /* 0x0000000000037941 */ /* 0x000fea0003800200 */
.L_x_44:
[----:B------:R-:W-:-:S07]  /*0630*/  FADD R8, R11, R0 ;  /* 0x000000000b087221 */ /* 0x000fce0000000000 */
.L_x_41:
[----:B------:R-:W-:Y:S05]  /*0640*/  BSYNC.RECONVERGENT B2 ;  /* 0x0000000000027941 */ /* 0x000fea0003800200 */
.L_x_40:
[----:B------:R-:W0:Y:S01]  /*0650*/  SHFL.DOWN PT, R0, R9, 0x8, 0x1f ;  /* 0x09001f0009007f89 */ /* 0x000e2200000e0000 */
[----:B------:R-:W-:Y:S01]  /*0660*/  ISETP.NE.AND P0, PT, R13, RZ, PT ;  /* 0x000000ff0d00720c */ /* 0x000fe20003f05270 */
[----:B------:R-:W-:Y:S02]  /*0670*/  BSSY.RECONVERGENT B2, `(.L_x_46) ;  /* 0x0000034000027945 */ /* 0x000fe40003800200 */
[----:B------:R-:W1:Y:S04]  /*0680*/  SHFL.DOWN PT, R23, R8, 0x8, 0x1f ;  /* 0x09001f0008177f89 */ /* 0x000e6800000e0000 */
[----:B------:R-:W2:Y:S01]  /*0690*/  SHFL.DOWN PT, R4, R13, 0x8, 0x1f ;  /* 0x09001f000d047f89 */ /* 0x000ea200000e0000 */
[----:B0-----:R-:W-:Y:S02]  /*06a0*/  MOV R11, R0 ;  /* 0x00000000000b7202 */ /* 0x001fe40000000f00 */
[----:B-1----:R-:W-:Y:S01]  /*06b0*/  MOV R12, R23 ;  /* 0x00000017000c7202 */ /* 0x002fe20000000f00 */
[----:B--2---:R-:W-:-:S02]  /*06c0*/  IMAD.MOV.U32 R16, RZ, RZ, R4 ;  /* 0x000000ffff107224 */ /* 0x004fc400078e0004 */
        /* <DEDUP_REMOVED lines=20> */
[----:B------:R-:W-:Y:S02]  /*0810*/  MOV R21, R22 ;  /* 0x0000001600157202 */ /* 0x000fe40000000f00 */
[----:B------:R-:W-:-:S07]  /*0820*/  MOV R10, 0x840 ;  /* 0x00000840000a7802 */ /* 0x000fce0000000f00 */
[----:B------:R-:W-:Y:S05]  /*0830*/  CALL.REL.NOINC `($__internal_1_$__cuda_sm3x_div_rn_noftz_f32_slowpath) ;  /* 0x0000002800807944 */ /* 0x000fea0003c00000 */
[----:B------:R-:W-:-:S07]  /*0840*/  IMAD.MOV.U32 R4, RZ, RZ, R0 ;  /* 0x000000ffff047224 */ /* 0x000fce00078e0000 */
.L_x_49:
[----:B------:R-:W-:Y:S05]  /*0850*/  BSYNC.RECONVERGENT B3 ;  /* 0x0000000000037941 */ /* 0x000fea0003800200 */
.L_x_48:
        /* <DEDUP_REMOVED lines=16> */
[----:B------:R-:W-:Y:S02]  /*0960*/  MOV R21, R22 ;  /* 0x0000001600157202 */ /* 0x000fe40000000f00 */
[----:B------:R-:W-:-:S07]  /*0970*/  MOV R10, 0x990 ;  /* 0x00000990000a7802 */ /* 0x000fce0000000f00 */
[----:B------:R-:W-:Y:S05]  /*0980*/  CALL.REL.NOINC `($__internal_1_$__cuda_sm3x_div_rn_noftz_f32_slowpath) ;  /* 0x00000028002c7944 */ /* 0x000fea0003c00000 */
.L_x_51:
[----:B------:R-:W-:Y:S05]  /*0990*/  BSYNC.RECONVERGENT B3 ;  /* 0x0000000000037941 */ /* 0x000fea0003800200 */
.L_x_50:
[----:B------:R-:W-:-:S07]  /*09a0*/  FADD R12, R8, R0 ;  /* 0x00000000080c7221 */ /* 0x000fce0000000000 */
.L_x_47:
[----:B------:R-:W-:Y:S05]  /*09b0*/  BSYNC.RECONVERGENT B2 ;  /* 0x0000000000027941 */ /* 0x000fea0003800200 */
.L_x_46:
[----:B------:R-:W0:Y:S01]  /*09c0*/  SHFL.DOWN PT, R0, R11, 0x4, 0x1f ;  /* 0x08801f000b007f89 */ /* 0x000e2200000e0000 */
[----:B------:R-:W-:Y:S01]  /*09d0*/  ISETP.NE.AND P0, PT, R16, RZ, PT ;  /* 0x000000ff1000720c */ /* 0x000fe20003f05270 */
[----:B------:R-:W-:Y:S02]  /*09e0*/  BSSY.RECONVERGENT B2, `(.L_x_52) ;  /* 0x0000034000027945 */ /* 0x000fe40003800200 */
[----:B------:R-:W1:Y:S04]  /*09f0*/  SHFL.DOWN PT, R13, R12, 0x4, 0x1f ;  /* 0x08801f000c0d7f89 */ /* 0x000e6800000e0000 */
[----:B------:R-:W2:Y:S01]  /*0a00*/  SHFL.DOWN PT, R15, R16, 0x4, 0x1f ;  /* 0x08801f00100f7f89 */ /* 0x000ea200000e0000 */
[----:B0-----:R-:W-:Y:S01]  /*0a10*/  IMAD.MOV.U32 R8, RZ, RZ, R0 ;  /* 0x000000ffff087224 */ /* 0x001fe200078e0000 */
[----:B-1----:R-:W-:-:S02]  /*0a20*/  MOV R9, R13 ;  /* 0x0000000d00097202 */ /* 0x002fc40000000f00 */
[----:B--2---:R-:W-:Y:S02]  /*0a30*/  MOV R22, R15 ;  /* 0x0000000f00167202 */ /* 0x004fe40000000f00 */
[----:B------:R-:W-:Y:S05]  /*0a40*/  @!P0 BRA `(.L_x_53) ;  /* 0x0000000000b48947 */ /* 0x000fea0003800000 */
[----:B------:R-:W-:Y:S01]  /*0a50*/  ISETP.NE.AND P0, PT, R15, RZ, PT ;  /* 0x000000ff0f00720c */ /* 0x000fe20003f05270 */
[----:B------:R-:W-:Y:S01]  /*0a60*/  IMAD.MOV.U32 R8, RZ, RZ, R11 ;  /* 0x000000ffff087224 */ /* 0x000fe200078e000b */
[----:B------:R-:W-:Y:S02]  /*0a70*/  MOV R9, R12 ;  /* 0x0000000c00097202 */ /* 0x000fe40000000f00 */
[----:B------:R-:W-:-:S09]  /*0a80*/  MOV R22, R16 ;  /* 0x0000001000167202 */ /* 0x000fd20000000f00 */
[----:B------:R-:W-:Y:S05]  /*0a90*/  @!P0 BRA `(.L_x_53) ;  /* 0x0000000000a08947 */ /* 0x000fea0003800000 */
[----:B------:R-:W-:Y:S01]  /*0aa0*/  IMAD.IADD R22, R15, 0x1, R16 ;  /* 0x000000010f167824 */ /* 0x000fe200078e0210 */
[----:B------:R-:W-:Y:S01]  /*0ab0*/  I2FP.F32.S32 R8, R15 ;  /* 0x0000000f00087245 */ /* 0x000fe20000201400 */
[----:B------:R-:W-:Y:S01]  /*0ac0*/  FADD R9, R0, -R11 ;  /* 0x8000000b00097221 */ /* 0x000fe20000000000 */
[----:B------:R-:W-:Y:S02]  /*0ad0*/  BSSY.RECONVERGENT B3, `(.L_x_54) ;  /* 0x000000f000037945 */ /* 0x000fe40003800200 */
[----:B------:R-:W-:Y:S01]  /*0ae0*/  I2FP.F32.S32 R23, R22 ;  /* 0x0000001600177245 */ /* 0x000fe20000201400 */
[----:B------:R-:W-:-:S03]  /*0af0*/  FMUL R0, R9, R8 ;  /* 0x0000000809007220 */ /* 0x000fc60000400000 */
        /* <DEDUP_REMOVED lines=11> */
[----:B------:R-:W-:-:S07]  /*0bb0*/  MOV R4, R0 ;  /* 0x0000000000047202 */ /* 0x000fce0000000f00 */
.L_x_55:
[----:B------:R-:W-:Y:S05]  /*0bc0*/  BSYNC.RECONVERGENT B3 ;  /* 0x0000000000037941 */ /* 0x000fea0003800200 */
.L_x_54:
[----:B------:R-:W0:Y:S01]  /*0bd0*/  MUFU.RCP R10, R23 ;  /* 0x00000017000a7308 */ /* 0x000e220000001000 */
[----:B------:R-:W-:Y:S01]  /*0be0*/  I2FP.F32.S32 R0, R16 ;  /* 0x0000001000007245 */ /* 0x000fe20000201400 */
[----:B------:R-:W-:Y:S01]  /*0bf0*/  FMUL R9, R9, R9 ;  /* 0x0000000909097220 */ /* 0x000fe20000400000 */
[----:B------:R-:W-:Y:S03]  /*0c00*/  BSSY.RECONVERGENT B3, `(.L_x_56) ;  /* 0x0000010000037945 */ /* 0x000fe60003800200 */
[----:B------:R-:W-:-:S04]  /*0c10*/  FMUL R9, R9, R0 ;  /* 0x0000000009097220 */ /* 0x000fc80000400000 */
[----:B------:R-:W-:Y:S01]  /*0c20*/  FMUL R16, R8, R9 ;  /* 0x0000000908107220 */ /* 0x000fe20000400000 */
[----:B------:R-:W-:Y:S01]  /*0c30*/  FADD R8, R4, R11 ;  /* 0x0000000b04087221 */ /* 0x000fe20000000000 */
[----:B------:R-:W-:Y:S02]  /*0c40*/  FADD R9, R13, R12 ;  /* 0x0000000c0d097221 */ /* 0x000fe40000000000 */
        /* <DEDUP_REMOVED lines=8> */
[----:B------:R-:W-:Y:S02]  /*0cd0*/  MOV R21, R23 ;  /* 0x0000001700157202 */ /* 0x000fe40000000f00 */
[----:B------:R-:W-:-:S07]  /*0ce0*/  MOV R10, 0xd00 ;  /* 0x00000d00000a7802 */ /* 0x000fce0000000f00 */
[----:B------:R-:W-:Y:S05]  /*0cf0*/  CALL.REL.NOINC `($__internal_1_$__cuda_sm3x_div_rn_noftz_f32_slowpath) ;  /* 0x0000002400507944 */ /* 0x000fea0003c00000 */
.L_x_57:
[----:B------:R-:W-:Y:S05]  /*0d00*/  BSYNC.RECONVERGENT B3 ;  /* 0x0000000000037941 */ /* 0x000fea0003800200 */
.L_x_56:
[----:B------:R-:W-:-:S07]  /*0d10*/  FADD R9, R9, R0 ;  /* 0x0000000009097221 */ /* 0x000fce0000000000 */
.L_x_53:
[----:B------:R-:W-:Y:S05]  /*0d20*/  BSYNC.RECONVERGENT B2 ;  /* 0x0000000000027941 */ /* 0x000fea0003800200 */
.L_x_52:
        /* <DEDUP_REMOVED lines=32> */
.L_x_61:
[----:B------:R-:W-:Y:S05]  /*0f30*/  BSYNC.RECONVERGENT B3 ;  /* 0x0000000000037941 */ /* 0x000fea0003800200 */
.L_x_60:
        /* <DEDUP_REMOVED lines=19> */
.L_x_63:
[----:B------:R-:W-:Y:S05]  /*1070*/  BSYNC.RECONVERGENT B3 ;  /* 0x0000000000037941 */ /* 0x000fea0003800200 */
.L_x_62:
[----:B------:R-:W-:-:S07]  /*1080*/  FADD R12, R9, R0 ;  /* 0x00000000090c7221 */ /* 0x000fce0000000000 */
.L_x_59:
[----:B------:R-:W-:Y:S05]  /*1090*/  BSYNC.RECONVERGENT B2 ;  /* 0x0000000000027941 */ /* 0x000fea0003800200 */
.L_x_58:
        /* <DEDUP_REMOVED lines=32> */
.L_x_67:
[----:B------:R-:W-:Y:S05]  /*12a0*/  BSYNC.RECONVERGENT B3 ;  /* 0x0000000000037941 */ /* 0x000fea0003800200 */
.L_x_66:
        /* <DEDUP_REMOVED lines=19> */
.L_x_69:
[----:B------:R-:W-:Y:S05]  /*13e0*/  BSYNC.RECONVERGENT B3 ;  /* 0x0000000000037941 */ /* 0x000fea0003800200 */
.L_x_68:
[----:B------:R-:W-:-:S07]  /*13f0*/  FADD R0, R12, R0 ;  /* 0x000000000c007221 */ /* 0x000fce0000000000 */
.L_x_65:
[----:B------:R-:W-:Y:S05]  /*1400*/  BSYNC.RECONVERGENT B2 ;  /* 0x0000000000027941 */ /* 0x000fea0003800200 */
.L_x_64:
[----:B------:R-:W-:-:S13]  /*1410*/  ISETP.NE.AND P0, PT, R14, RZ, PT ;  /* 0x000000ff0e00720c */ /* 0x000fda0003f05270 */
[----:B------:R-:W0:Y:S01]  /*1420*/  @!P0 S2R R10, SR_CgaCtaId ;  /* 0x00000000000a8919 */ /* 0x000e220000008800 */
[----:B------:R-:W-:Y:S02]  /*1430*/  @!P0 MOV R9, 0x400 ;  /* 0x0000040000098802 */ /* 0x000fe40000000f00 */
[----:B------:R-:W-:Y:S02]  /*1440*/  @!P0 SHF.R.U32.HI R4, RZ, 0x5, R2 ;  /* 0x00000005ff048819 */ /* 0x000fe40000011602 */
[----:B0-----:R-:W-:-:S05]  /*1450*/  @!P0 LEA R9, R10, R9, 0x18 ;  /* 0x000000090a098211 */ /* 0x001fca00078ec0ff */
[----:B------:R-:W-:-:S05]  /*1460*/  @!P0 IMAD R9, R4, 0xc, R9 ;  /* 0x0000000c04098824 */ /* 0x000fca00078e0209 */
[----:B------:R0:W-:Y:S04]  /*1470*/  @!P0 STS [R9], R8 ;  /* 0x0000000809008388 */ /* 0x0001e80000000800 */
[----:B------:R0:W-:Y:S04]  /*1480*/  @!P0 STS [R9+0x4], R0 ;  /* 0x0000040009008388 */ /* 0x0001e80000000800 */
[----:B------:R0:W-:Y:S01]  /*1490*/  @!P0 STS [R9+0x8], R16 ;  /* 0x0000081009008388 */ /* 0x0001e20000000800 */
[----:B------:R-:W-:Y:S01]  /*14a0*/  BAR.SYNC.DEFER_BLOCKING 0x0 ;  /* 0x0000000000007b1d */ /* 0x000fe20000010000 */
[----:B------:R-:W-:-:S13]  /*14b0*/  ISETP.GT.U32.AND P0, PT, R2, 0x1f, PT ;  /* 0x0000001f0200780c */ /* 0x000fda0003f04070 */
[----:B0-----:R-:W-:Y:S05]  /*14c0*/  @P0 BRA `(.L_x_70) ;  /* 0x0000001000b80947 */ /* 0x001fea0003800000 */
[----:B------:R-:W-:Y:S01]  /*14d0*/  USHF.R.U32.HI UR4, URZ, 0x5, UR8 ;  /* 0x00000005ff047899 */ /* 0x000fe20008011608 */
[----:B------:R-:W-:Y:S01]  /*14e0*/  IMAD.MOV.U32 R11, RZ, RZ, RZ ;  /* 0x000000ffff0b7224 */ /* 0x000fe200078e00ff */
[----:B------:R-:W-:-:S04]  /*14f0*/  CS2R R12, SRZ ;  /* 0x00000000000c7805 */ /* 0x000fc8000001ff00 */
[----:B------:R-:W-:Y:S01]  /*1500*/  ISETP.GE.U32.AND P0, PT, R2, UR4, PT ;  /* 0x0000000402007c0c */ /* 0x000fe2000bf06070 */
[----:B------:R-:W-:-:S12]  /*1510*/  UMOV UR4, 0xffffffff ;  /* 0xffffffff00047882 */ /* 0x000fd80000000000 */
[----:B------:R-:W0:Y:S01]  /*1520*/  @!P0 S2R R9, SR_CgaCtaId ;  /* 0x0000000000098919 */ /* 0x000e220000008800 */
[----:B------:R-:W-:-:S04]  /*1530*/  @!P0 MOV R0, 0x400 ;  /* 0x0000040000008802 */ /* 0x000fc80000000f00 */
[----:B0-----:R-:W-:-:S05]  /*1540*/  @!P0 LEA R9, R9, R0, 0x18 ;  /* 0x0000000009098211 */ /* 0x001fca00078ec0ff */
[----:B------:R-:W-:-:S05]  /*1550*/  @!P0 IMAD R0, R14, 0xc, R9 ;  /* 0x0000000c0e008824 */ /* 0x000fca00078e0209 */
[----:B------:R0:W1:Y:S04]  /*1560*/  @!P0 LDS R11, [R0] ;  /* 0x00000000000b8984 */ /* 0x0000680000000800 */
[----:B------:R0:W2:Y:S04]  /*1570*/  @!P0 LDS R13, [R0+0x4] ;  /* 0x00000400000d8984 */ /* 0x0000a80000000800 */
[----:B------:R0:W3:Y:S01]  /*1580*/  @!P0 LDS R12, [R0+0x8] ;  /* 0x00000800000c8984 */ /* 0x0000e20000000800 */
[----:B------:R-:W-:Y:S05]  /*1590*/  BRA.DIV UR4, `(.L_x_71) ;  /* 0x0000001604707947 */ /* 0x000fea000b800000 */
[----:B-1----:R1:W4:Y:S04]  /*15a0*/  SHFL.DOWN PT, R18, R11, 0x10, 0x1f ;  /* 0x0a001f000b127f89 */ /* 0x00232800000e0000 */
[----:B--2---:R1:W2:Y:S04]  /*15b0*/  SHFL.DOWN PT, R8, R13, 0x10, 0x1f ;  /* 0x0a001f000d087f89 */ /* 0x0042a800000e0000 */
[----:B---3--:R1:W3:Y:S02]  /*15c0*/  SHFL.DOWN PT, R10, R12, 0x10, 0x1f ;  /* 0x0a001f000c0a7f89 */ /* 0x0082e400000e0000 */
.L_x_111:
[----:B------:R-:W-:Y:S01]  /*15d0*/  ISETP.NE.AND P0, PT, R12, RZ, PT ;  /* 0x000000ff0c00720c */ /* 0x000fe20003f05270 */
[----:B------:R-:W-:Y:S01]  /*15e0*/  BSSY.RECONVERGENT B2, `(.L_x_72) ;  /* 0x0000032000027945 */ /* 0x000fe20003800200 */
[----:B----4-:R-:W-:Y:S01]  /*15f0*/  MOV R16, R18 ;  /* 0x0000001200107202 */ /* 0x010fe20000000f00 */
[----:B---3--:R-:W-:Y:S01]  /*1600*/  IMAD.MOV.U32 R9, RZ, RZ, R10 ;  /* 0x000000ffff097224 */ /* 0x008fe200078e000a */
[----:B--2---:R-:W-:-:S09]  /*1610*/  MOV R23, R8 ;  /* 0x0000000800177202 */ /* 0x004fd20000000f00 */
        /* <DEDUP_REMOVED lines=11> */
[----:B0-----:R-:W-:Y:S01]  /*16d0*/  FMUL R0, R23, R16 ;  /* 0x0000001017007220 */ /* 0x001fe20000400000 */
[----:B------:R-:W0:Y:S08]  /*16e0*/  MUFU.RCP R15, R22 ;  /* 0x00000016000f7308 */ /* 0x000e300000001000 */
[----:B------:R-:W2:Y:S01]  /*16f0*/  FCHK P0, R0, R22 ;  /* 0x0000001600007302 */ /* 0x000ea20000000000 */
[----:B0-----:R-:W-:-:S04]  /*1700*/  FFMA R4, -R22, R15, 1 ;  /* 0x3f80000016047423 */ /* 0x001fc8000000010f */
[----:B------:R-:W-:-:S04]  /*1710*/  FFMA R15, R15, R4, R15 ;  /* 0x000000040f0f7223 */ /* 0x000fc8000000000f */
[----:B------:R-:W-:-:S04]  /*1720*/  FFMA R4, R0, R15, RZ ;  /* 0x0000000f00047223 */ /* 0x000fc800000000ff */
[----:B------:R-:W-:-:S04]  /*1730*/  FFMA R10, -R22, R4, R0 ;  /* 0x00000004160a7223 */ /* 0x000fc80000000100 */
[----:B------:R-:W-:Y:S01]  /*1740*/  FFMA R4, R15, R10, R4 ;  /* 0x0000000a0f047223 */ /* 0x000fe20000000004 */
[----:B--2---:R-:W-:Y:S06]  /*1750*/  @!P0 BRA `(.L_x_75) ;  /* 0x0000000000108947 */ /* 0x004fec0003800000 */
[----:B------:R-:W-:Y:S02]  /*1760*/  MOV R21, R22 ;  /* 0x0000001600157202 */ /* 0x000fe40000000f00 */
[----:B------:R-:W-:-:S07]  /*1770*/  MOV R10, 0x1790 ;  /* 0x00001790000a7802 */ /* 0x000fce0000000f00 */
[----:B-1----:R-:W-:Y:S05]  /*1780*/  CALL.REL.NOINC `($__internal_1_$__cuda_sm3x_div_rn_noftz_f32_slowpath) ;  /* 0x0000001800ac7944 */ /* 0x002fea0003c00000 */
[----:B------:R-:W-:-:S07]  /*1790*/  IMAD.MOV.U32 R4, RZ, RZ, R0 ;  /* 0x000000ffff047224 */ /* 0x000fce00078e0000 */
.L_x_75:
[----:B------:R-:W-:Y:S05]  /*17a0*/  BSYNC.RECONVERGENT B3 ;  /* 0x0000000000037941 */ /* 0x000fea0003800200 */
.L_x_74:
        /* <DEDUP_REMOVED lines=16> */
[----:B------:R-:W-:Y:S02]  /*18b0*/  MOV R21, R22 ;  /* 0x0000001600157202 */ /* 0x000fe40000000f00 */
[----:B------:R-:W-:-:S07]  /*18c0*/  MOV R10, 0x18e0 ;  /* 0x000018e0000a7802 */ /* 0x000fce0000000f00 */
[----:B-1----:R-:W-:Y:S05]  /*18d0*/  CALL.REL.NOINC `($__internal_1_$__cuda_sm3x_div_rn_noftz_f32_slowpath) ;  /* 0x0000001800587944 */ /* 0x002fea0003c00000 */
.L_x_77:
[----:B------:R-:W-:Y:S05]  /*18e0*/  BSYNC.RECONVERGENT B3 ;  /* 0x0000000000037941 */ /* 0x000fea0003800200 */
.L_x_76:
[----:B------:R-:W-:-:S07]  /*18f0*/  FADD R23, R8, R0 ;  /* 0x0000000008177221 */ /* 0x000fce0000000000 */
.L_x_73:
[----:B------:R-:W-:Y:S05]  /*1900*/  BSYNC.RECONVERGENT B2 ;  /* 0x0000000000027941 */ /* 0x000fea0003800200 */
.L_x_72:
[----:B------:R-:W-:-:S03]  /*1910*/  UMOV UR4, 0xffffffff ;  /* 0xffffffff00047882 */ /* 0x000fc60000000000 */
[----:B------:R-:W-:Y:S05]  /*1920*/  BRA.DIV UR4, `(.L_x_78) ;  /* 0x0000001204d47947 */ /* 0x000fea000b800000 */
[----:B------:R2:W3:Y:S04]  /*1930*/  SHFL.DOWN PT, R25, R16, 0x8, 0x1f ;  /* 0x09001f0010197f89 */ /* 0x0004e800000e0000 */
[----:B------:R2:W4:Y:S04]  /*1940*/  SHFL.DOWN PT, R8, R23, 0x8, 0x1f ;  /* 0x09001f0017087f89 */ /* 0x00052800000e0000 */
[----:B------:R2:W0:Y:S02]  /*1950*/  SHFL.DOWN PT, R10, R9, 0x8, 0x1f ;  /* 0x09001f00090a7f89 */ /* 0x00042400000e0000 */
.L_x_116:
[----:B------:R-:W-:Y:S01]  /*1960*/  ISETP.NE.AND P0, PT, R9, RZ, PT ;  /* 0x000000ff0900720c */ /* 0x000fe20003f05270 */
[----:B------:R-:W-:Y:S01]  /*1970*/  BSSY.RECONVERGENT B2, `(.L_x_79) ;  /* 0x0000032000027945 */ /* 0x000fe20003800200 */
[----:B-1-3--:R-:W-:Y:S01]  /*1980*/  IMAD.MOV.U32 R12, RZ, RZ, R25 ;  /* 0x000000ffff0c7224 */ /* 0x00afe200078e0019 */
[----:B----4-:R-:W-:Y:S02]  /*1990*/  MOV R13, R8 ;  /* 0x00000008000d7202 */ /* 0x010fe40000000f00 */
[----:B0-----:R-:W-:-:S08]  /*19a0*/  MOV R11, R10 ;  /* 0x0000000a000b7202 */ /* 0x001fd00000000f00 */
        /* <DEDUP_REMOVED lines=22> */
[----:B--2---:R-:W-:Y:S05]  /*1b10*/  CALL.REL.NOINC `($__internal_1_$__cuda_sm3x_div_rn_noftz_f32_slowpath) ;  /* 0x0000001400c87944 */ /* 0x004fea0003c00000 */
[----:B------:R-:W-:-:S07]  /*1b20*/  MOV R15, R0 ;  /* 0x00000000000f7202 */ /* 0x000fce0000000f00 */
.L_x_82:
[----:B------:R-:W-:Y:S05]  /*1b30*/  BSYNC.RECONVERGENT B3 ;  /* 0x0000000000037941 */ /* 0x000fea0003800200 */
.L_x_81:
[----:B------:R-:W2:Y:S01]  /*1b40*/  MUFU.RCP R4, R13 ;  /* 0x0000000d00047308 */ /* 0x000ea20000001000 */
[----:B------:R-:W-:Y:S01]  /*1b50*/  I2FP.F32.S32 R0, R9 ;  /* 0x0000000900007245 */ /* 0x000fe20000201400 */
[----:B------:R-:W-:Y:S01]  /*1b60*/  FMUL R25, R25, R25 ;  /* 0x0000001919197220 */ /* 0x000fe20000400000 */
[----:B------:R-:W-:Y:S01]  /*1b70*/  BSSY.RECONVERGENT B3, `(.L_x_83) ;  /* 0x0000010000037945 */ /* 0x000fe20003800200 */
[----:B------:R-:W-:Y:S02]  /*1b80*/  FADD R8, R8, R23 ;  /* 0x0000001708087221 */ /* 0x000fe40000000000 */
[----:B------:R-:W-:-:S04]  /*1b90*/  FMUL R25, R25, R0 ;  /* 0x0000000019197220 */ /* 0x000fc80000400000 */
[----:B------:R-:W-:Y:S01]  /*1ba0*/  FMUL R10, R12, R25 ;  /* 0x000000190c0a7220 */ /* 0x000fe20000400000 */
[----:B------:R-:W-:-:S03]  /*1bb0*/  FADD R12, R15, R16 ;  /* 0x000000100f0c7221 */ /* 0x000fc60000000000 */
[----:B------:R-:W0:Y:S01]  /*1bc0*/  FCHK P0, R10, R13 ;  /* 0x0000000d0a007302 */ /* 0x000e220000000000 */
[----:B--2---:R-:W-:-:S04]  /*1bd0*/  FFMA R9, -R13, R4, 1 ;  /* 0x3f8000000d097423 */ /* 0x004fc80000000104 */
[----:B------:R-:W-:-:S04]  /*1be0*/  FFMA R0, R4, R9, R4 ;  /* 0x0000000904007223 */ /* 0x000fc80000000004 */
[----:B------:R-:W-:-:S04]  /*1bf0*/  FFMA R9, R0, R10, RZ ;  /* 0x0000000a00097223 */ /* 0x000fc800000000ff */
[----:B------:R-:W-:-:S04]  /*1c00*/  FFMA R4, -R13, R9, R10 ;  /* 0x000000090d047223 */ /* 0x000fc8000000010a */
[----:B------:R-:W-:Y:S01]  /*1c10*/  FFMA R0, R0, R4, R9 ;  /* 0x0000000400007223 */ /* 0x000fe20000000009 */
[----:B0-----:R-:W-:Y:S06]  /*1c20*/  @!P0 BRA `(.L_x_84) ;  /* 0x0000000000108947 */ /* 0x001fec0003800000 */
[----:B------:R-:W-:Y:S01]  /*1c30*/  IMAD.MOV.U32 R0, RZ, RZ, R10 ;  /* 0x000000ffff007224 */ /* 0x000fe200078e000a */
[----:B------:R-:W-:Y:S02]  /*1c40*/  MOV R21, R13 ;  /* 0x0000000d00157202 */ /* 0x000fe40000000f00 */
[----:B------:R-:W-:-:S07]  /*1c50*/  MOV R10, 0x1c70 ;  /* 0x00001c70000a7802 */ /* 0x000fce0000000f00 */
[----:B------:R-:W-:Y:S05]  /*1c60*/  CALL.REL.NOINC `($__internal_1_$__cuda_sm3x_div_rn_noftz_f32_slowpath) ;  /* 0x0000001400747944 */ /* 0x000fea0003c00000 */
.L_x_84:
[----:B------:R-:W-:Y:S05]  /*1c70*/  BSYNC.RECONVERGENT B3 ;  /* 0x0000000000037941 */ /* 0x000fea0003800200 */
.L_x_83:
[----:B------:R-:W-:-:S07]  /*1c80*/  FADD R13, R8, R0 ;  /* 0x00000000080d7221 */ /* 0x000fce0000000000 */
.L_x_80:
[----:B------:R-:W-:Y:S05]  /*1c90*/  BSYNC.RECONVERGENT B2 ;  /* 0x0000000000027941 */ /* 0x000fea0003800200 */
.L_x_79:
[----:B------:R-:W-:-:S03]  /*1ca0*/  UMOV UR4, 0xffffffff ;  /* 0xffffffff00047882 */ /* 0x000fc60000000000 */
[----:B------:R-:W-:Y:S05]  /*1cb0*/  BRA.DIV UR4, `(.L_x_85) ;  /* 0x00000012044c7947 */ /* 0x000fea000b800000 */
[----:B------:R0:W1:Y:S04]  /*1cc0*/  SHFL.DOWN PT, R19, R12, 0x4, 0x1f ;  /* 0x08801f000c137f89 */ /* 0x00006800000e0000 */
[----:B------:R0:W3:Y:S04]  /*1cd0*/  SHFL.DOWN PT, R8, R13, 0x4, 0x1f ;  /* 0x08801f000d087f89 */ /* 0x0000e800000e0000 */
[----:B------:R0:W4:Y:S02]  /*1ce0*/  SHFL.DOWN PT, R10, R11, 0x4, 0x1f ;  /* 0x08801f000b0a7f89 */ /* 0x00012400000e0000 */
.L_x_121:
[----:B------:R-:W-:Y:S01]  /*1cf0*/  ISETP.NE.AND P0, PT, R11, RZ, PT ;  /* 0x000000ff0b00720c */ /* 0x000fe20003f05270 */
[----:B------:R-:W-:Y:S01]  /*1d00*/  BSSY.RECONVERGENT B2, `(.L_x_86) ;  /* 0x0000032000027945 */ /* 0x000fe20003800200 */
[----:B-12---:R-:W-:Y:S01]  /*1d10*/  MOV R16, R19 ;  /* 0x0000001300107202 */ /* 0x006fe20000000f00 */
[----:B---3--:R-:W-:Y:S01]  /*1d20*/  IMAD.MOV.U32 R23, RZ, RZ, R8 ;  /* 0x000000ffff177224 */ /* 0x008fe200078e0008 */
[----:B----4-:R-:W-:-:S09]  /*1d30*/  MOV R9, R10 ;  /* 0x0000000a00097202 */ /* 0x010fd20000000f00 */
        /* <DEDUP_REMOVED lines=12> */
[----:B------:R-:W1:Y:S08]  /*1e00*/  MUFU.RCP R15, R22 ;  /* 0x00000016000f7308 */ /* 0x000e700000001000 */
[----:B------:R-:W2:Y:S01]  /*1e10*/  FCHK P0, R0, R22 ;  /* 0x0000001600007302 */ /* 0x000ea20000000000 */
[----:B-1----:R-:W-:-:S04]  /*1e20*/  FFMA R4, -R22, R15, 1 ;  /* 0x3f80000016047423 */ /* 0x002fc8000000010f */
[----:B------:R-:W-:-:S04]  /*1e30*/  FFMA R15, R15, R4, R15 ;  /* 0x000000040f0f7223 */ /* 0x000fc8000000000f */
[----:B------:R-:W-:-:S04]  /*1e40*/  FFMA R4, R0, R15, RZ ;  /* 0x0000000f00047223 */ /* 0x000fc800000000ff */
[----:B------:R-:W-:-:S04]  /*1e50*/  FFMA R10, -R22, R4, R0 ;  /* 0x00000004160a7223 */ /* 0x000fc80000000100 */
[----:B------:R-:W-:Y:S01]  /*1e60*/  FFMA R15, R15, R10, R4 ;  /* 0x0000000a0f0f7223 */ /* 0x000fe20000000004 */
[----:B--2---:R-:W-:Y:S06]  /*1e70*/  @!P0 BRA `(.L_x_89) ;  /* 0x0000000000108947 */ /* 0x004fec0003800000 */
[----:B------:R-:W-:Y:S01]  /*1e80*/  IMAD.MOV.U32 R21, RZ, RZ, R22 ;  /* 0x000000ffff157224 */ /* 0x000fe200078e0016 */
[----:B------:R-:W-:-:S07]  /*1e90*/  MOV R10, 0x1eb0 ;  /* 0x00001eb0000a7802 */ /* 0x000fce0000000f00 */
[----:B0-----:R-:W-:Y:S05]  /*1ea0*/  CALL.REL.NOINC `($__internal_1_$__cuda_sm3x_div_rn_noftz_f32_slowpath) ;  /* 0x0000001000e47944 */ /* 0x001fea0003c00000 */
[----:B------:R-:W-:-:S07]  /*1eb0*/  MOV R15, R0 ;  /* 0x00000000000f7202 */ /* 0x000fce0000000f00 */
.L_x_89:
[----:B------:R-:W-:Y:S05]  /*1ec0*/  BSYNC.RECONVERGENT B3 ;  /* 0x0000000000037941 */ /* 0x000fea0003800200 */
.L_x_88:
[----:B------:R-:W1:Y:S01]  /*1ed0*/  MUFU.RCP R17, R22 ;  /* 0x0000001600117308 */ /* 0x000e620000001000 */
        /* <DEDUP_REMOVED lines=8> */
[----:B-1----:R-:W-:-:S04]  /*1f60*/  FFMA R0, -R22, R17, 1 ;  /* 0x3f80000016007423 */ /* 0x002fc80000000111 */
[----:B------:R-:W-:-:S04]  /*1f70*/  FFMA R0, R17, R0, R17 ;  /* 0x0000000011007223 */ /* 0x000fc80000000011 */
[----:B0-----:R-:W-:-:S04]  /*1f80*/  FFMA R11, R0, R23, RZ ;  /* 0x00000017000b7223 */ /* 0x001fc800000000ff */
[----:B------:R-:W-:-:S04]  /*1f90*/  FFMA R4, -R22, R11, R23 ;  /* 0x0000000b16047223 */ /* 0x000fc80000000117 */
[----:B------:R-:W-:Y:S01]  /*1fa0*/  FFMA R0, R0, R4, R11 ;  /* 0x0000000400007223 */ /* 0x000fe2000000000b */
[----:B--2---:R-:W-:Y:S06]  /*1fb0*/  @!P0 BRA `(.L_x_91) ;  /* 0x0000000000108947 */ /* 0x004fec0003800000 */
[----:B------:R-:W-:Y:S01]  /*1fc0*/  MOV R0, R23 ;  /* 0x0000001700007202 */ /* 0x000fe20000000f00 */
[----:B------:R-:W-:Y:S01]  /*1fd0*/  IMAD.MOV.U32 R21, RZ, RZ, R22 ;  /* 0x000000ffff157224 */ /* 0x000fe200078e0016 */
[----:B------:R-:W-:-:S07]  /*1fe0*/  MOV R10, 0x2000 ;  /* 0x00002000000a7802 */ /* 0x000fce0000000f00 */
[----:B------:R-:W-:Y:S05]  /*1ff0*/  CALL.REL.NOINC `($__internal_1_$__cuda_sm3x_div_rn_noftz_f32_slowpath) ;  /* 0x0000001000907944 */ /* 0x000fea0003c00000 */
.L_x_91:
[----:B------:R-:W-:Y:S05]  /*2000*/  BSYNC.RECONVERGENT B3 ;  /* 0x0000000000037941 */ /* 0x000fea0003800200 */
.L_x_90:
[----:B------:R-:W-:-:S07]  /*2010*/  FADD R23, R8, R0 ;  /* 0x0000000008177221 */ /* 0x000fce0000000000 */
.L_x_87:
[----:B------:R-:W-:Y:S05]  /*2020*/  BSYNC.RECONVERGENT B2 ;  /* 0x0000000000027941 */ /* 0x000fea0003800200 */
.L_x_86:
[----:B------:R-:W-:-:S03]  /*2030*/  UMOV UR4, 0xffffffff ;  /* 0xffffffff00047882 */ /* 0x000fc60000000000 */
[----:B------:R-:W-:Y:S05]  /*2040*/  BRA.DIV UR4, `(.L_x_92) ;  /* 0x0000000e04c47947 */ /* 0x000fea000b800000 */
[----:B------:R1:W2:Y:S04]  /*2050*/  SHFL.DOWN PT, R19, R16, 0x2, 0x1f ;  /* 0x08401f0010137f89 */ /* 0x0002a800000e0000 */
[----:B------:R1:W3:Y:S04]  /*2060*/  SHFL.DOWN PT, R8, R23, 0x2, 0x1f ;  /* 0x08401f0017087f89 */ /* 0x0002e800000e0000 */
[----:B------:R1:W4:Y:S02]  /*2070*/  SHFL.DOWN PT, R10, R9, 0x2, 0x1f ;  /* 0x08401f00090a7f89 */ /* 0x00032400000e0000 */
.L_x_126:
[----:B------:R-:W-:Y:S01]  /*2080*/  ISETP.NE.AND P0, PT, R9, RZ, PT ;  /* 0x000000ff0900720c */ /* 0x000fe20003f05270 */
[----:B------:R-:W-:Y:S01]  /*2090*/  BSSY.RECONVERGENT B2, `(.L_x_93) ;  /* 0x0000032000027945 */ /* 0x000fe20003800200 */
[----:B0-2---:R-:W-:Y:S01]  /*20a0*/  MOV R13, R19 ;  /* 0x00000013000d7202 */ /* 0x005fe20000000f00 */
[----:B----4-:R-:W-:Y:S01]  /*20b0*/  IMAD.MOV.U32 R11, RZ, RZ, R10 ;  /* 0x000000ffff0b7224 */ /* 0x010fe200078e000a */
[----:B---3--:R-:W-:-:S09]  /*20c0*/  MOV R12, R8 ;  /* 0x00000008000c7202 */ /* 0x008fd20000000f00 */
        /* <DEDUP_REMOVED lines=24> */
.L_x_96:
[----:B------:R-:W-:Y:S05]  /*2250*/  BSYNC.RECONVERGENT B3 ;  /* 0x0000000000037941 */ /* 0x000fea0003800200 */
.L_x_95:
[----:B------:R-:W0:Y:S01]  /*2260*/  MUFU.RCP R19, R12 ;  /* 0x0000000c00137308 */ /* 0x000e220000001000 */
[----:B-1----:R-:W-:Y:S01]  /*2270*/  I2FP.F32.S32 R9, R9 ;  /* 0x0000000900097245 */ /* 0x002fe20000201400 */
        /* <DEDUP_REMOVED lines=17> */
.L_x_98:
[----:B------:R-:W-:Y:S05]  /*2390*/  BSYNC.RECONVERGENT B3 ;  /* 0x0000000000037941 */ /* 0x000fea0003800200 */
.L_x_97:
[----:B------:R-:W-:-:S07]  /*23a0*/  FADD R12, R8, R0 ;  /* 0x00000000080c7221 */ /* 0x000fce0000000000 */
.L_x_94:
[----:B------:R-:W-:Y:S05]  /*23b0*/  BSYNC.RECONVERGENT B2 ;  /* 0x0000000000027941 */ /* 0x000fea0003800200 */
.L_x_93:
[----:B------:R-:W-:-:S03]  /*23c0*/  UMOV UR4, 0xffffffff ;  /* 0xffffffff00047882 */ /* 0x000fc60000000000 */
[----:B------:R-:W-:Y:S05]  /*23d0*/  BRA.DIV UR4, `(.L_x_99) ;  /* 0x0000000e043c7947 */ /* 0x000fea000b800000 */
[----:B------:R0:W2:Y:S04]  /*23e0*/  SHFL.DOWN PT, R18, R13, 0x1, 0x1f ;  /* 0x08201f000d127f89 */ /* 0x0000a800000e0000 */
[----:B-1----:R0:W1:Y:S04]  /*23f0*/  SHFL.DOWN PT, R9, R12, 0x1, 0x1f ;  /* 0x08201f000c097f89 */ /* 0x00206800000e0000 */
[----:B------:R0:W3:Y:S02]  /*2400*/  SHFL.DOWN PT, R10, R11, 0x1, 0x1f ;  /* 0x08201f000b0a7f89 */ /* 0x0000e400000e0000 */
.L_x_131:
[----:B------:R-:W-:Y:S01]  /*2410*/  ISETP.NE.AND P0, PT, R11, RZ, PT ;  /* 0x000000ff0b00720c */ /* 0x000fe20003f05270 */
[----:B------:R-:W-:Y:S01]  /*2420*/  BSSY.RECONVERGENT B2, `(.L_x_100) ;  /* 0x0000032000027945 */ /* 0x000fe20003800200 */
[----:B---3--:R-:W-:Y:S01]  /*2430*/  IMAD.MOV.U32 R8, RZ, RZ, R10 ;  /* 0x000000ffff087224 */ /* 0x008fe200078e000a */
[----:B--2---:R-:W-:Y:S02]  /*2440*/  MOV R16, R18 ;  /* 0x0000001200107202 */ /* 0x004fe40000000f00 */
[----:B-1----:R-:W-:-:S08]  /*2450*/  MOV R17, R9 ;  /* 0x0000000900117202 */ /* 0x002fd00000000f00 */
        /* <DEDUP_REMOVED lines=24> */
.L_x_103:
[----:B------:R-:W-:Y:S05]  /*25e0*/  BSYNC.RECONVERGENT B3 ;  /* 0x0000000000037941 */ /* 0x000fea0003800200 */
.L_x_102:
[----:B------:R-:W1:Y:S01]  /*25f0*/  MUFU.RCP R15, R22 ;  /* 0x00000016000f7308 */ /* 0x000e620000001000 */
[----:B0-----:R-:W-:Y:S01]  /*2600*/  I2FP.F32.S32 R11, R11 ;  /* 0x0000000b000b7245 */ /* 0x001fe20000201400 */
[----:B------:R-:W-:Y:S01]  /*2610*/  FMUL R16, R16, R16 ;  /* 0x0000001010107220 */ /* 0x000fe20000400000 */
[----:B------:R-:W-:Y:S01]  /*2620*/  BSSY.RECONVERGENT B3, `(.L_x_104) ;  /* 0x0000010000037945 */ /* 0x000fe20003800200 */
[----:B------:R-:W-:Y:S02]  /*2630*/  FADD R9, R9, R12 ;  /* 0x0000000c09097221 */ /* 0x000fe40000000000 */
[----:B------:R-:W-:-:S04]  /*2640*/  FMUL R16, R16, R11 ;  /* 0x0000000b10107220 */ /* 0x000fc80000400000 */
[----:B------:R-:W-:Y:S01]  /*2650*/  FMUL R23, R23, R16 ;  /* 0x0000001017177220 */ /* 0x000fe20000400000 */
[----:B------:R-:W-:-:S03]  /*2660*/  FADD R16, R4, R13 ;  /* 0x0000000d04107221 */ /* 0x000fc60000000000 */
[----:B------:R-:W0:Y:S01]  /*2670*/  FCHK P0, R23, R22 ;  /* 0x0000001617007302 */ /* 0x000e220000000000 */
[----:B-1----:R-:W-:-:S04]  /*2680*/  FFMA R0, -R22, R15, 1 ;  /* 0x3f80000016007423 */ /* 0x002fc8000000010f */
[----:B------:R-:W-:-:S04]  /*2690*/  FFMA R0, R15, R0, R15 ;  /* 0x000000000f007223 */ /* 0x000fc8000000000f */
[----:B------:R-:W-:-:S04]  /*26a0*/  FFMA R11, R0, R23, RZ ;  /* 0x00000017000b7223 */ /* 0x000fc800000000ff */
[----:B------:R-:W-:-:S04]  /*26b0*/  FFMA R10, -R22, R11, R23 ;  /* 0x0000000b160a7223 */ /* 0x000fc80000000117 */
[----:B------:R-:W-:Y:S01]  /*26c0*/  FFMA R0, R0, R10, R11 ;  /* 0x0000000a00007223 */ /* 0x000fe2000000000b */
[----:B0-----:R-:W-:Y:S06]  /*26d0*/  @!P0 BRA `(.L_x_105) ;  /* 0x0000000000108947 */ /* 0x001fec0003800000 */
[----:B------:R-:W-:Y:S02]  /*26e0*/  MOV R0, R23 ;  /* 0x0000001700007202 */ /* 0x000fe40000000f00 */
[----:B------:R-:W-:Y:S02]  /*26f0*/  MOV R21, R22 ;  /* 0x0000001600157202 */ /* 0x000fe40000000f00 */
[----:B------:R-:W-:-:S07]  /*2700*/  MOV R10, 0x2720 ;  /* 0x00002720000a7802 */ /* 0x000fce0000000f00 */
[----:B------:R-:W-:Y:S05]  /*2710*/  CALL.REL.NOINC `($__internal_1_$__cuda_sm3x_div_rn_noftz_f32_slowpath) ;  /* 0x0000000800c87944 */ /* 0x000fea0003c00000 */
.L_x_105:
[----:B------:R-:W-:Y:S05]  /*2720*/  BSYNC.RECONVERGENT B3 ;  /* 0x0000000000037941 */ /* 0x000fea0003800200 */
.L_x_104:
[----:B------:R-:W-:-:S07]  /*2730*/  FADD R17, R9, R0 ;  /* 0x0000000009117221 */ /* 0x000fce0000000000 */
.L_x_101:
[----:B------:R-:W-:Y:S05]  /*2740*/  BSYNC.RECONVERGENT B2 ;  /* 0x0000000000027941 */ /* 0x000fea0003800200 */
.L_x_100:
[----:B------:R-:W-:-:S13]  /*2750*/  ISETP.NE.AND P0, PT, R14, RZ, PT ;  /* 0x000000ff0e00720c */ /* 0x000fda0003f05270 */
[----:B------:R-:W1:Y:S01]  /*2760*/  @!P0 S2R R9, SR_CgaCtaId ;  /* 0x0000000000098919 */ /* 0x000e620000008800 */
[----:B------:R-:W-:-:S04]  /*2770*/  @!P0 MOV R0, 0x400 ;  /* 0x0000040000008802 */ /* 0x000fc80000000f00 */
[----:B-1----:R-:W-:-:S05]  /*2780*/  @!P0 LEA R9, R9, R0, 0x18 ;  /* 0x0000000009098211 */ /* 0x002fca00078ec0ff */
[----:B------:R1:W-:Y:S04]  /*2790*/  @!P0 STS.64 [R9], R16 ;  /* 0x0000001009008388 */ /* 0x0003e80000000a00 */
[----:B------:R1:W-:Y:S02]  /*27a0*/  @!P0 STS [R9+0x8], R8 ;  /* 0x0000080809008388 */ /* 0x0003e40000000800 */
.L_x_70:
[----:B------:R-:W-:Y:S05]  /*27b0*/  WARPSYNC.ALL ;  /* 0x0000000000007948 */ /* 0x000fea0003800000 */
[----:B------:R-:W2:Y:S08]  /*27c0*/  S2UR UR5, SR_CgaCtaId ;  /* 0x00000000000579c3 */ /* 0x000eb00000008800 */
[----:B------:R-:W-:Y:S01]  /*27d0*/  BAR.SYNC.DEFER_BLOCKING 0x0 ;  /* 0x0000000000007b1d */ /* 0x000fe20000010000 */
[----:B------:R-:W-:-:S05]  /*27e0*/  IMAD.MOV.U32 R0, RZ, RZ, RZ ;  /* 0x000000ffff007224 */ /* 0x000fca00078e00ff */
[----:B------:R-:W-:Y:S02]  /*27f0*/  UMOV UR4, 0x400 ;  /* 0x0000040000047882 */ /* 0x000fe40000000000 */
[----:B--2---:R-:W-:-:S09]  /*2800*/  ULEA UR4, UR5, UR4, 0x18 ;  /* 0x0000000405047291 */ /* 0x004fd2000f8ec0ff */
[----:B01----:R-:W0:Y:S02]  /*2810*/  LDS.128 R8, [UR4] ;  /* 0x00000004ff087984 */ /* 0x003e240008000c00 */
[----:B0-----:R-:W-:-:S13]  /*2820*/  ISETP.GE.AND P0, PT, R10, 0x1, PT ;  /* 0x000000010a00780c */ /* 0x001fda0003f06270 */
[----:B------:R-:W-:Y:S05]  /*2830*/  @!P0 BRA `(.L_x_106) ;  /* 0x0000000000308947 */ /* 0x000fea0003800000 */
[----:B------:R-:W-:-:S04]  /*2840*/  I2FP.F32.U32 R21, R10 ;  /* 0x0000000a00157245 */ /* 0x000fc80000201000 */
        /* <DEDUP_REMOVED lines=11> */
.L_x_106:
[----:B------:R-:W0:Y:S01]  /*2900*/  LDCU UR4, c[0x0][0x3b8] ;  /* 0x00007700ff0477ac */ /* 0x000e220008000800 */
[----:B------:R-:W1:Y:S01]  /*2910*/  LDC.64 R14, c[0x0][0x3a0] ;  /* 0x0000e800ff0e7b82 */ /* 0x000e620000000a00 */
[----:B------:R-:W-:Y:S01]  /*2920*/  ISETP.NE.AND P1, PT, R2, RZ, PT ;  /* 0x000000ff0200720c */ /* 0x000fe20003f25270 */
[----:B------:R-:W2:Y:S06]  /*2930*/  LDCU UR9, c[0x0][0x3b4] ;  /* 0x00007680ff0977ac */ /* 0x000eac0008000800 */
[----:B------:R-:W3:Y:S08]  /*2940*/  LDC.64 R16, c[0x0][0x3a8] ;  /* 0x0000ea00ff107b82 */ /* 0x000ef00000000a00 */
[----:B------:R-:W4:Y:S01]  /*2950*/  LDC.64 R10, c[0x0][0x388] ;  /* 0x0000e200ff0a7b82 */ /* 0x000f220000000a00 */
[----:B0-----:R-:W-:Y:S01]  /*2960*/  FADD R4, R0, UR4 ;  /* 0x0000000400047e21 */ /* 0x001fe20008000000 */
[----:B------:R-:W0:Y:S04]  /*2970*/  LDCU.64 UR4, c[0x0][0x398] ;  /* 0x00007300ff0477ac */ /* 0x000e280008000a00 */
[----:B------:R-:W-:-:S02]  /*2980*/  FSETP.GEU.AND P0, PT, |R4|, 1.175494350822287508e-38, PT ;  /* 0x008000000400780b */ /* 0x000fc40003f0e200 */
[----:B------:R-:W0:Y:S01]  /*2990*/  LDC.64 R12, c[0x0][0x390] ;  /* 0x0000e400ff0c7b82 */ /* 0x000e220000000a00 */
[----:B-1----:R-:W-:-:S05]  /*29a0*/  @!P1 IMAD.WIDE.U32 R14, R3, 0x4, R14 ;  /* 0x00000004030e9825 */ /* 0x002fca00078e000e */
[----:B------:R1:W-:Y:S01]  /*29b0*/  @!P1 STG.E desc[UR6][R14.64], R8 ;  /* 0x000000080e009986 */ /* 0x0003e2000c101906 */
[----:B---3--:R-:W-:-:S04]  /*29c0*/  @!P1 IMAD.WIDE.U32 R16, R3, 0x4, R16 ;  /* 0x0000000403109825 */ /* 0x008fc800078e0010 */
[----:B------:R-:W-:-:S04]  /*29d0*/  @!P0 FMUL R4, R4, 16777216 ;  /* 0x4b80000004048820 */ /* 0x000fc80000400000 */
[----:B------:R-:W3:Y:S02]  /*29e0*/  MUFU.RSQ R0, R4 ;  /* 0x0000000400007308 */ /* 0x000ee40000001400 */
[----:B---3--:R-:W-:Y:S01]  /*29f0*/  @!P0 FMUL R0, R0, 4096 ;  /* 0x4580000000008820 */ /* 0x008fe20000400000 */
[----:B--2---:R-:W-:-:S04]  /*2a00*/  ISETP.GE.AND P0, PT, R2, UR9, PT ;  /* 0x0000000902007c0c */ /* 0x004fc8000bf06270 */
[----:B------:R1:W-:Y:S09]  /*2a10*/  @!P1 STG.E desc[UR6][R16.64], R0 ;  /* 0x0000000010009986 */ /* 0x0003f2000c101906 */
[----:B0---4-:R-:W-:Y:S05]  /*2a20*/  @P0 EXIT ;  /* 0x000000000000094d */ /* 0x011fea0003800000 */
.L_x_107:
[----:B-1----:R-:W-:-:S04]  /*2a30*/  IMAD.WIDE R16, R2, 0x4, R6 ;  /* 0x0000000402107825 */ /* 0x002fc800078e0206 */
[C---:B------:R-:W-:Y:S02]  /*2a40*/  IMAD.WIDE R18, R2.reuse, 0x4, R10 ;  /* 0x0000000402127825 */ /* 0x040fe400078e020a */
[----:B------:R-:W2:Y:S02]  /*2a50*/  LDG.E.CONSTANT R17, desc[UR6][R16.64] ;  /* 0x0000000610117981 */ /* 0x000ea4000c1e9900 */
[----:B------:R-:W-:Y:S02]  /*2a60*/  IMAD.WIDE R20, R2, 0x4, R12 ;  /* 0x0000000402147825 */ /* 0x000fe400078e020c */
[----:B------:R-:W3:Y:S04]  /*2a70*/  LDG.E.CONSTANT R18, desc[UR6][R18.64] ;  /* 0x0000000612127981 */ /* 0x000ee8000c1e9900 */
[----:B------:R-:W3:Y:S01]  /*2a80*/  LDG.E.CONSTANT R20, desc[UR6][R20.64] ;  /* 0x0000000614147981 */ /* 0x000ee2000c1e9900 */
[----:B------:R-:W-:-:S02]  /*2a90*/  SHF.R.S32.HI R4, RZ, 0x1f, R2 ;  /* 0x0000001fff047819 */ /* 0x000fc40000011402 */
[C---:B------:R-:W-:Y:S02]  /*2aa0*/  IADD3 R9, P0, PT, R5.reuse, R2, RZ ;  /* 0x0000000205097210 */ /* 0x040fe40007f1e0ff */
[----:B------:R-:W-:Y:S02]  /*2ab0*/  IADD3 R2, PT, PT, R2, UR8, RZ ;  /* 0x0000000802027c10 */ /* 0x000fe4000fffe0ff */
[----:B------:R-:W-:Y:S02]  /*2ac0*/  LEA.HI.X.SX32 R4, R5, R4, 0x1, P0 ;  /* 0x0000000405047211 */ /* 0x000fe400000f0eff */
[----:B0-----:R-:W-:-:S04]  /*2ad0*/  LEA R14, P0, R9, UR4, 0x2 ;  /* 0x00000004090e7c11 */ /* 0x001fc8000f8010ff */
[----:B------:R-:W-:Y:S02]  /*2ae0*/  LEA.HI.X R15, R9, UR5, R4, 0x2, P0 ;  /* 0x00000005090f7c11 */ /* 0x000fe400080f1404 */
[----:B------:R-:W-:Y:S01]  /*2af0*/  ISETP.GE.AND P0, PT, R2, UR9, PT ;  /* 0x0000000902007c0c */ /* 0x000fe2000bf06270 */
[----:B--2---:R-:W-:-:S04]  /*2b00*/  FADD R3, -R8, R17 ;  /* 0x0000001108037221 */ /* 0x004fc80000000100 */
[----:B------:R-:W-:-:S04]  /*2b10*/  FMUL R3, R0, R3 ;  /* 0x0000000300037220 */ /* 0x000fc80000400000 */
[----:B---3--:R-:W-:-:S05]  /*2b20*/  FFMA R3, R3, R18, R20 ;  /* 0x0000001203037223 */ /* 0x008fca0000000014 */
[----:B------:R0:W-:Y:S01]  /*2b30*/  STG.E desc[UR6][R14.64], R3 ;  /* 0x000000030e007986 */ /* 0x0001e2000c101906 */
[----:B------:R-:W-:Y:S05]  /*2b40*/  @!P0 BRA `(.L_x_107) ;  /* 0xfffffffc00b88947 */ /* 0x000fea000383ffff */
[----:B------:R-:W-:Y:S05]  /*2b50*/  EXIT ;  /* 0x000000000000794d */ /* 0x000fea0003800000 */
.L_x_71:
[----:B0-----:R-:W-:Y:S01]  /*2b60*/  HFMA2 R0, -RZ, RZ, 0, 1.847743988037109375e-06 ;  /* 0x0000001fff007431 */ /* 0x001fe200000001ff */
[----:B-1----:R-:W-:Y:S01]  /*2b70*/  MOV R4, R11 ;  /* 0x0000000b00047202 */ /* 0x002fe20000000f00 */
[----:B------:R-:W-:Y:S01]  /*2b80*/  IMAD.MOV.U32 R15, RZ, RZ, 0x10 ;  /* 0x00000010ff0f7424 */ /* 0x000fe200078e00ff */
[----:B------:R-:W-:-:S07]  /*2b90*/  MOV R17, 0xffffffff ;  /* 0xffffffff00117802 */ /* 0x000fce0000000f00 */
[----:B--23--:R-:W-:Y:S05]  /*2ba0*/  WARPSYNC.COLLECTIVE R17, `(.L_x_108) ;  /* 0x0000000011087348 */ /* 0x00cfea0003c00000 */
[----:B------:R0:W1:Y:S02]  /*2bb0*/  SHFL.DOWN P0, R10, R4, R15, R0 ;  /* 0x0800000f040a7389 */ /* 0x0000640000000000 */
[----:B0123--:R-:W-:Y:S05]  /*2bc0*/  ENDCOLLECTIVE ;  /* 0x000000000000791b */ /* 0x00ffea0003800000 */
.L_x_108:
[----:B------:R-:W-:Y:S01]  /*2bd0*/  IMAD.MOV.U32 R4, RZ, RZ, R13 ;  /* 0x000000ffff047224 */ /* 0x000fe200078e000d */
[----:B------:R-:W-:-:S07]  /*2be0*/  MOV R18, R10 ;  /* 0x0000000a00127202 */ /* 0x000fce0000000f00 */
[----:B------:R-:W-:Y:S05]  /*2bf0*/  WARPSYNC.COLLECTIVE R17, `(.L_x_109) ;  /* 0x0000000011087348 */ /* 0x000fea0003c00000 */
[----:B------:R0:W1:Y:S02]  /*2c00*/  SHFL.DOWN P0, R10, R4, R15, R0 ;  /* 0x0800000f040a7389 */ /* 0x0000640000000000 */
[----:B01----:R-:W-:Y:S05]  /*2c10*/  ENDCOLLECTIVE ;  /* 0x000000000000791b */ /* 0x003fea0003800000 */
.L_x_109:
[----:B------:R-:W-:Y:S02]  /*2c20*/  MOV R4, R12 ;  /* 0x0000000c00047202 */ /* 0x000fe40000000f00 */
[----:B------:R-:W-:-:S07]  /*2c30*/  MOV R8, R10 ;  /* 0x0000000a00087202 */ /* 0x000fce0000000f00 */
[----:B------:R-:W-:Y:S05]  /*2c40*/  WARPSYNC.COLLECTIVE R17, `(.L_x_110) ;  /* 0x0000000011087348 */ /* 0x000fea0003c00000 */
[----:B------:R0:W1:Y:S02]  /*2c50*/  SHFL.DOWN P0, R10, R4, R15, R0 ;  /* 0x0800000f040a7389 */ /* 0x0000640000000000 */
[----:B01----:R-:W-:Y:S05]  /*2c60*/  ENDCOLLECTIVE ;  /* 0x000000000000791b */ /* 0x003fea0003800000 */
.L_x_110:
[----:B------:R-:W-:Y:S05]  /*2c70*/  BRA `(.L_x_111) ;  /* 0xffffffe800547947 */ /* 0x000fea000383ffff */
.L_x_78:
[----:B0-----:R-:W-:Y:S01]  /*2c80*/  HFMA2 R0, -RZ, RZ, 0, 1.847743988037109375e-06 ;  /* 0x0000001fff007431 */ /* 0x001fe200000001ff */
[----:B------:R-:W-:Y:S01]  /*2c90*/  BSSY B0, `(.L_x_112) ;  /* 0x0000007000007945 */ /* 0x000fe20003800000 */
[----:B------:R-:W-:Y:S01]  /*2ca0*/  MOV R4, R16 ;  /* 0x0000001000047202 */ /* 0x000fe20000000f00 */
[----:B------:R-:W-:Y:S01]  /*2cb0*/  IMAD.MOV.U32 R15, RZ, RZ, 0x8 ;  /* 0x00000008ff0f7424 */ /* 0x000fe200078e00ff */
[----:B------:R-:W-:-:S07]  /*2cc0*/  MOV R17, 0xffffffff ;  /* 0xffffffff00117802 */ /* 0x000fce0000000f00 */
[----:B-1----:R-:W-:Y:S05]  /*2cd0*/  WARPSYNC.COLLECTIVE R17, `(.L_x_113) ;  /* 0x0000000011087348 */ /* 0x002fea0003c00000 */
[----:B------:R0:W2:Y:S02]  /*2ce0*/  SHFL.DOWN P0, R10, R4, R15, R0 ;  /* 0x0800000f040a7389 */ /* 0x0000a40000000000 */
[----:B012---:R-:W-:Y:S05]  /*2cf0*/  ENDCOLLECTIVE ;  /* 0x000000000000791b */ /* 0x007fea0003800000 */
.L_x_113:
[----:B------:R-:W-:Y:S05]  /*2d00*/  BSYNC B0 ;  /* 0x0000000000007941 */ /* 0x000fea0003800000 */
.L_x_112:
[----:B------:R-:W-:Y:S02]  /*2d10*/  HFMA2 R15, -RZ, RZ, 0, 4.76837158203125e-07 ;  /* 0x00000008ff0f7431 */ /* 0x000fe400000001ff */
[----:B------:R-:W-:Y:S01]  /*2d20*/  IMAD.MOV.U32 R4, RZ, RZ, R23 ;  /* 0x000000ffff047224 */ /* 0x000fe200078e0017 */
[----:B------:R-:W-:Y:S02]  /*2d30*/  MOV R0, 0x1f ;  /* 0x0000001f00007802 */ /* 0x000fe40000000f00 */
[----:B------:R-:W-:Y:S02]  /*2d40*/  MOV R17, 0xffffffff ;  /* 0xffffffff00117802 */ /* 0x000fe40000000f00 */
[----:B------:R-:W-:-:S07]  /*2d50*/  MOV R25, R10 ;  /* 0x0000000a00197202 */ /* 0x000fce0000000f00 */
[----:B------:R-:W-:Y:S05]  /*2d60*/  WARPSYNC.COLLECTIVE R17, `(.L_x_114) ;  /* 0x0000000011087348 */ /* 0x000fea0003c00000 */
[----:B------:R0:W1:Y:S02]  /*2d70*/  SHFL.DOWN P0, R10, R4, R15, R0 ;  /* 0x0800000f040a7389 */ /* 0x0000640000000000 */
[----:B01----:R-:W-:Y:S05]  /*2d80*/  ENDCOLLECTIVE ;  /* 0x000000000000791b */ /* 0x003fea0003800000 */
.L_x_114:
[----:B------:R-:W-:Y:S01]  /*2d90*/  MOV R4, R9 ;  /* 0x0000000900047202 */ /* 0x000fe20000000f00 */
[----:B------:R-:W-:-:S07]  /*2da0*/  IMAD.MOV.U32 R8, RZ, RZ, R10 ;  /* 0x000000ffff087224 */ /* 0x000fce00078e000a */
[----:B------:R-:W-:Y:S05]  /*2db0*/  WARPSYNC.COLLECTIVE R17, `(.L_x_115) ;  /* 0x0000000011087348 */ /* 0x000fea0003c00000 */
[----:B------:R0:W1:Y:S02]  /*2dc0*/  SHFL.DOWN P0, R10, R4, R15, R0 ;  /* 0x0800000f040a7389 */ /* 0x0000640000000000 */
[----:B01----:R-:W-:Y:S05]  /*2dd0*/  ENDCOLLECTIVE ;  /* 0x000000000000791b */ /* 0x003fea0003800000 */
.L_x_115:
[----:B------:R-:W-:Y:S05]  /*2de0*/  BRA `(.L_x_116) ;  /* 0xffffffe800dc7947 */ /* 0x000fea000383ffff */
.L_x_85:
[----:B------:R-:W-:Y:S01]  /*2df0*/  HFMA2 R15, -RZ, RZ, 0, 2.384185791015625e-07 ;  /* 0x00000004ff0f7431 */ /* 0x000fe200000001ff */
[----:B------:R-:W-:Y:S01]  /*2e00*/  BSSY B0, `(.L_x_117) ;  /* 0x0000007000007945 */ /* 0x000fe20003800000 */
[----:B------:R-:W-:Y:S01]  /*2e10*/  MOV R4, R12 ;  /* 0x0000000c00047202 */ /* 0x000fe20000000f00 */
[----:B------:R-:W-:Y:S01]  /*2e20*/  IMAD.MOV.U32 R0, RZ, RZ, 0x1f ;  /* 0x0000001fff007424 */ /* 0x000fe200078e00ff */
[----:B------:R-:W-:-:S07]  /*2e30*/  MOV R17, 0xffffffff ;  /* 0xffffffff00117802 */ /* 0x000fce0000000f00 */
[----:B--2---:R-:W-:Y:S05]  /*2e40*/  WARPSYNC.COLLECTIVE R17, `(.L_x_118) ;  /* 0x0000000011087348 */ /* 0x004fea0003c00000 */
[----:B------:R0:W1:Y:S02]  /*2e50*/  SHFL.DOWN P0, R10, R4, R15, R0 ;  /* 0x0800000f040a7389 */ /* 0x0000640000000000 */
[----:B012---:R-:W-:Y:S05]  /*2e60*/  ENDCOLLECTIVE ;  /* 0x000000000000791b */ /* 0x007fea0003800000 */
.L_x_118:
[----:B------:R-:W-:Y:S05]  /*2e70*/  BSYNC B0 ;  /* 0x0000000000007941 */ /* 0x000fea0003800000 */
.L_x_117:
[----:B------:R-:W-:Y:S01]  /*2e80*/  HFMA2 R0, -RZ, RZ, 0, 1.847743988037109375e-06 ;  /* 0x0000001fff007431 */ /* 0x000fe200000001ff */
[----:B------:R-:W-:Y:S01]  /*2e90*/  MOV R4, R13 ;  /* 0x0000000d00047202 */ /* 0x000fe20000000f00 */
[----:B------:R-:W-:Y:S01]  /*2ea0*/  IMAD.MOV.U32 R15, RZ, RZ, 0x4 ;  /* 0x00000004ff0f7424 */ /* 0x000fe200078e00ff */
[----:B------:R-:W-:Y:S02]  /*2eb0*/  MOV R17, 0xffffffff ;  /* 0xffffffff00117802 */ /* 0x000fe40000000f00 */
[----:B------:R-:W-:-:S07]  /*2ec0*/  MOV R19, R10 ;  /* 0x0000000a00137202 */ /* 0x000fce0000000f00 */
[----:B------:R-:W-:Y:S05]  /*2ed0*/  WARPSYNC.COLLECTIVE R17, `(.L_x_119) ;  /* 0x0000000011087348 */ /* 0x000fea0003c00000 */
[----:B------:R0:W1:Y:S02]  /*2ee0*/  SHFL.DOWN P0, R10, R4, R15, R0 ;  /* 0x0800000f040a7389 */ /* 0x0000640000000000 */
[----:B01----:R-:W-:Y:S05]  /*2ef0*/  ENDCOLLECTIVE ;  /* 0x000000000000791b */ /* 0x003fea0003800000 */
.L_x_119:
[----:B------:R-:W-:Y:S01]  /*2f00*/  IMAD.MOV.U32 R4, RZ, RZ, R11 ;  /* 0x000000ffff047224 */ /* 0x000fe200078e000b */
[----:B------:R-:W-:-:S07]  /*2f10*/  MOV R8, R10 ;  /* 0x0000000a00087202 */ /* 0x000fce0000000f00 */
[----:B------:R-:W-:Y:S05]  /*2f20*/  WARPSYNC.COLLECTIVE R17, `(.L_x_120) ;  /* 0x0000000011087348 */ /* 0x000fea0003c00000 */
[----:B------:R0:W1:Y:S02]  /*2f30*/  SHFL.DOWN P0, R10, R4, R15, R0 ;  /* 0x0800000f040a7389 */ /* 0x0000640000000000 */
[----:B01----:R-:W-:Y:S05]  /*2f40*/  ENDCOLLECTIVE ;  /* 0x000000000000791b */ /* 0x003fea0003800000 */
.L_x_120:
[----:B------:R-:W-:Y:S05]  /*2f50*/  BRA `(.L_x_121) ;  /* 0xffffffec00647947 */ /* 0x000fea000383ffff */
.L_x_92:
[----:B------:R-:W-:Y:S01]  /*2f60*/  HFMA2 R15, -RZ, RZ, 0, 1.1920928955078125e-07 ;  /* 0x00000002ff0f7431 */ /* 0x000fe200000001ff */
[----:B------:R-:W-:Y:S01]  /*2f70*/  BSSY B0, `(.L_x_122) ;  /* 0x0000007000007945 */ /* 0x000fe20003800000 */
[----:B------:R-:W-:Y:S01]  /*2f80*/  MOV R4, R16 ;  /* 0x0000001000047202 */ /* 0x000fe20000000f00 */
[----:B------:R-:W-:Y:S01]  /*2f90*/  IMAD.MOV.U32 R17, RZ, RZ, -0x1 ;  /* 0xffffffffff117424 */ /* 0x000fe200078e00ff */
[----:B------:R-:W-:-:S07]  /*2fa0*/  MOV R0, 0x1f ;  /* 0x0000001f00007802 */ /* 0x000fce0000000f00 */
[----:B0-----:R-:W-:Y:S05]  /*2fb0*/  WARPSYNC.COLLECTIVE R17, `(.L_x_123) ;  /* 0x0000000011087348 */ /* 0x001fea0003c00000 */
[----:B------:R1:W2:Y:S02]  /*2fc0*/  SHFL.DOWN P0, R10, R4, R15, R0 ;  /* 0x0800000f040a7389 */ /* 0x0002a40000000000 */
[----:B012---:R-:W-:Y:S05]  /*2fd0*/  ENDCOLLECTIVE ;  /* 0x000000000000791b */ /* 0x007fea0003800000 */
.L_x_123:
[----:B------:R-:W-:Y:S05]  /*2fe0*/  BSYNC B0 ;  /* 0x0000000000007941 */ /* 0x000fea0003800000 */
.L_x_122:
[----:B------:R-:W-:Y:S01]  /*2ff0*/  HFMA2 R15, -RZ, RZ, 0, 1.1920928955078125e-07 ;  /* 0x00000002ff0f7431 */ /* 0x000fe200000001ff */
[----:B------:R-:W-:Y:S01]  /*3000*/  MOV R4, R23 ;  /* 0x0000001700047202 */ /* 0x000fe20000000f00 */
[----:B------:R-:W-:Y:S01]  /*3010*/  IMAD.MOV.U32 R0, RZ, RZ, 0x1f ;  /* 0x0000001fff007424 */ /* 0x000fe200078e00ff */
[----:B------:R-:W-:Y:S02]  /*3020*/  MOV R17, 0xffffffff ;  /* 0xffffffff00117802 */ /* 0x000fe40000000f00 */
[----:B------:R-:W-:-:S07]  /*3030*/  MOV R19, R10 ;  /* 0x0000000a00137202 */ /* 0x000fce0000000f00 */
[----:B------:R-:W-:Y:S05]  /*3040*/  WARPSYNC.COLLECTIVE R17, `(.L_x_124) ;  /* 0x0000000011087348 */ /* 0x000fea0003c00000 */
[----:B------:R0:W1:Y:S02]  /*3050*/  SHFL.DOWN P0, R10, R4, R15, R0 ;  /* 0x0800000f040a7389 */ /* 0x0000640000000000 */
[----:B01----:R-:W-:Y:S05]  /*3060*/  ENDCOLLECTIVE ;  /* 0x000000000000791b */ /* 0x003fea0003800000 */
.L_x_124:
[----:B------:R-:W-:Y:S02]  /*3070*/  MOV R4, R9 ;  /* 0x0000000900047202 */ /* 0x000fe40000000f00 */
[----:B------:R-:W-:-:S07]  /*3080*/  MOV R8, R10 ;  /* 0x0000000a00087202 */ /* 0x000fce0000000f00 */
[----:B------:R-:W-:Y:S05]  /*3090*/  WARPSYNC.COLLECTIVE R17, `(.L_x_125) ;  /* 0x0000000011087348 */ /* 0x000fea0003c00000 */
[----:B------:R0:W1:Y:S02]  /*30a0*/  SHFL.DOWN P0, R10, R4, R15, R0 ;  /* 0x0800000f040a7389 */ /* 0x0000640000000000 */
[----:B01----:R-:W-:Y:S05]  /*30b0*/  ENDCOLLECTIVE ;  /* 0x000000000000791b */ /* 0x003fea0003800000 */
.L_x_125:
[----:B------:R-:W-:Y:S05]  /*30c0*/  BRA `(.L_x_126) ;  /* 0xffffffec00ec7947 */ /* 0x000fea000383ffff */
.L_x_99:
[----:B------:R-:W-:Y:S01]  /*30d0*/  HFMA2 R15, -RZ, RZ, 0, 5.9604644775390625e-08 ;  /* 0x00000001ff0f7431 */ /* 0x000fe200000001ff */
[----:B------:R-:W-:Y:S01]  /*30e0*/  BSSY B0, `(.L_x_127) ;  /* 0x0000007000007945 */ /* 0x000fe20003800000 */
[----:B------:R-:W-:Y:S01]  /*30f0*/  IMAD.MOV.U32 R4, RZ, RZ, R13 ;  /* 0x000000ffff047224 */ /* 0x000fe200078e000d */
[----:B------:R-:W-:Y:S02]  /*3100*/  MOV R0, 0x1f ;  /* 0x0000001f00007802 */ /* 0x000fe40000000f00 */
[----:B------:R-:W-:-:S07]  /*3110*/  MOV R17, 0xffffffff ;  /* 0xffffffff00117802 */ /* 0x000fce0000000f00 */
[----:B-1----:R-:W-:Y:S05]  /*3120*/  WARPSYNC.COLLECTIVE R17, `(.L_x_128) ;  /* 0x0000000011087348 */ /* 0x002fea0003c00000 */
[----:B------:R0:W2:Y:S02]  /*3130*/  SHFL.DOWN P0, R10, R4, R15, R0 ;  /* 0x0800000f040a7389 */ /* 0x0000a40000000000 */
[----:B012---:R-:W-:Y:S05]  /*3140*/  ENDCOLLECTIVE ;  /* 0x000000000000791b */ /* 0x007fea0003800000 */
.L_x_128:
[----:B------:R-:W-:Y:S05]  /*3150*/  BSYNC B0 ;  /* 0x0000000000007941 */ /* 0x000fea0003800000 */
.L_x_127:
[----:B------:R-:W-:Y:S01]  /*3160*/  HFMA2 R15, -RZ, RZ, 0, 5.9604644775390625e-08 ;  /* 0x00000001ff0f7431 */ /* 0x000fe200000001ff */
[----:B------:R-:W-:Y:S01]  /*3170*/  MOV R4, R12 ;  /* 0x0000000c00047202 */ /* 0x000fe20000000f00 */
[----:B------:R-:W-:Y:S01]  /*3180*/  IMAD.MOV.U32 R17, RZ, RZ, -0x1 ;  /* 0xffffffffff117424 */ /* 0x000fe200078e00ff */
[----:B------:R-:W-:Y:S01]  /*3190*/  MOV R0, 0x1f ;  /* 0x0000001f00007802 */ /* 0x000fe20000000f00 */
[----:B------:R-:W-:-:S07]  /*31a0*/  IMAD.MOV.U32 R18, RZ, RZ, R10 ;  /* 0x000000ffff127224 */ /* 0x000fce00078e000a */
[----:B------:R-:W-:Y:S05]  /*31b0*/  WARPSYNC.COLLECTIVE R17, `(.L_x_129) ;  /* 0x0000000011087348 */ /* 0x000fea0003c00000 */
[----:B------:R0:W1:Y:S02]  /*31c0*/  SHFL.DOWN P0, R10, R4, R15, R0 ;  /* 0x0800000f040a7389 */ /* 0x0000640000000000 */
[----:B01----:R-:W-:Y:S05]  /*31d0*/  ENDCOLLECTIVE ;  /* 0x000000000000791b */ /* 0x003fea0003800000 */
.L_x_129:
[----:B------:R-:W-:Y:S02]  /*31e0*/  MOV R4, R11 ;  /* 0x0000000b00047202 */ /* 0x000fe40000000f00 */
[----:B------:R-:W-:-:S07]  /*31f0*/  MOV R9, R10 ;  /* 0x0000000a00097202 */ /* 0x000fce0000000f00 */
[----:B------:R-:W-:Y:S05]  /*3200*/  WARPSYNC.COLLECTIVE R17, `(.L_x_130) ;  /* 0x0000000011087348 */ /* 0x000fea0003c00000 */
[----:B------:R0:W1:Y:S02]  /*3210*/  SHFL.DOWN P0, R10, R4, R15, R0 ;  /* 0x0800000f040a7389 */ /* 0x0000640000000000 */
[----:B01----:R-:W-:Y:S05]  /*3220*/  ENDCOLLECTIVE ;  /* 0x000000000000791b */ /* 0x003fea0003800000 */
.L_x_130:
[----:B------:R-:W-:Y:S05]  /*3230*/  BRA `(.L_x_131) ;  /* 0xfffffff000747947 */ /* 0x000fea000383ffff */
        .weak           $__internal_1_$__cuda_sm3x_div_rn_noftz_f32_slowpath
        .type           $__internal_1_$__cuda_sm3x_div_rn_noftz_f32_slowpath,@function
        .size           $__internal_1_$__cuda_sm3x_div_rn_noftz_f32_slowpath,(.L_x_145 - $__internal_1_$__cuda_sm3x_div_rn_noftz_f32_slowpath)
$__internal_1_$__cuda_sm3x_div_rn_noftz_f32_slowpath:
[----:B------:R-:W-:Y:S01]  /*3240*/  SHF.R.U32.HI R4, RZ, 0x17, R21 ;  /* 0x00000017ff047819 */ /* 0x000fe20000011615 */
[----:B------:R-:W-:Y:S01]  /*3250*/  BSSY.RECONVERGENT B0, `(.L_x_132) ;  /* 0x0000062000007945 */ /* 0x000fe20003800200 */
[----:B------:R-:W-:Y:S02]  /*3260*/  SHF.R.U32.HI R19, RZ, 0x17, R0 ;  /* 0x00000017ff137819 */ /* 0x000fe40000011600 */
[----:B------:R-:W-:Y:S02]  /*3270*/  LOP3.LUT R4, R4, 0xff, RZ, 0xc0, !PT ;  /* 0x000000ff04047812 */ /* 0x000fe400078ec0ff */
[----:B------:R-:W-:Y:S02]  /*3280*/  LOP3.LUT R19, R19, 0xff, RZ, 0xc0, !PT ;  /* 0x000000ff13137812 */ /* 0x000fe400078ec0ff */
[----:B------:R-:W-:-:S03]  /*3290*/  IADD3 R17, PT, PT, R4, -0x1, RZ ;  /* 0xffffffff04117810 */ /* 0x000fc60007ffe0ff */
[----:B------:R-:W-:Y:S01]  /*32a0*/  VIADD R18, R19, 0xffffffff ;  /* 0xffffffff13127836 */ /* 0x000fe20000000000 */
[----:B------:R-:W-:-:S04]  /*32b0*/  ISETP.GT.U32.AND P0, PT, R17, 0xfd, PT ;  /* 0x000000fd1100780c */ /* 0x000fc80003f04070 */
[----:B------:R-:W-:-:S13]  /*32c0*/  ISETP.GT.U32.OR P0, PT, R18, 0xfd, P0 ;  /* 0x000000fd1200780c */ /* 0x000fda0000704470 */
[----:B------:R-:W-:Y:S01]  /*32d0*/  @!P0 MOV R15, RZ ;  /* 0x000000ff000f8202 */ /* 0x000fe20000000f00 */
[----:B------:R-:W-:Y:S06]  /*32e0*/  @!P0 BRA `(.L_x_133) ;  /* 0x00000000005c8947 */ /* 0x000fec0003800000 */
[----:B------:R-:W-:Y:S02]  /*32f0*/  FSETP.GTU.FTZ.AND P0, PT, |R0|, +INF , PT ;  /* 0x7f8000000000780b */ /* 0x000fe40003f1c200 */
[----:B------:R-:W-:-:S04]  /*3300*/  FSETP.GTU.FTZ.AND P1, PT, |R21|, +INF , PT ;  /* 0x7f8000001500780b */ /* 0x000fc80003f3c200 */
[----:B------:R-:W-:-:S13]  /*3310*/  PLOP3.LUT P0, PT, P0, P1, PT, 0xf8, 0x8f ;  /* 0x00000000008f781c */ /* 0x000fda0000703f70 */
[----:B------:R-:W-:Y:S05]  /*3320*/  @P0 BRA `(.L_x_134) ;  /* 0x00000004004c0947 */ /* 0x000fea0003800000 */
[----:B------:R-:W-:-:S13]  /*3330*/  LOP3.LUT P0, RZ, R21, 0x7fffffff, R0, 0xc8, !PT ;  /* 0x7fffffff15ff7812 */ /* 0x000fda000780c800 */
[----:B------:R-:W-:Y:S05]  /*3340*/  @!P0 BRA `(.L_x_135) ;  /* 0x00000004003c8947 */ /* 0x000fea0003800000 */
[C---:B------:R-:W-:Y:S02]  /*3350*/  FSETP.NEU.FTZ.AND P3, PT, |R0|.reuse, +INF , PT ;  /* 0x7f8000000000780b */ /* 0x040fe40003f7d200 */
[----:B------:R-:W-:Y:S02]  /*3360*/  FSETP.NEU.FTZ.AND P1, PT, |R21|, +INF , PT ;  /* 0x7f8000001500780b */ /* 0x000fe40003f3d200 */
[----:B------:R-:W-:-:S11]  /*3370*/  FSETP.NEU.FTZ.AND P0, PT, |R0|, +INF , PT ;  /* 0x7f8000000000780b */ /* 0x000fd60003f1d200 */
[----:B------:R-:W-:Y:S05]  /*3380*/  @!P1 BRA !P3, `(.L_x_135) ;  /* 0x00000004002c9947 */ /* 0x000fea0005800000 */
[----:B------:R-:W-:-:S04]  /*3390*/  LOP3.LUT P3, RZ, R0, 0x7fffffff, RZ, 0xc0, !PT ;  /* 0x7fffffff00ff7812 */ /* 0x000fc8000786c0ff */
[----:B------:R-:W-:-:S13]  /*33a0*/  PLOP3.LUT P1, PT, P1, P3, PT, 0x2f, 0xf2 ;  /* 0x0000000000f2781c */ /* 0x000fda0000f26577 */
[----:B------:R-:W-:Y:S05]  /*33b0*/  @P1 BRA `(.L_x_136) ;  /* 0x0000000400181947 */ /* 0x000fea0003800000 */
[----:B------:R-:W-:-:S04]  /*33c0*/  LOP3.LUT P1, RZ, R21, 0x7fffffff, RZ, 0xc0, !PT ;  /* 0x7fffffff15ff7812 */ /* 0x000fc8000782c0ff */
[----:B------:R-:W-:-:S13]  /*33d0*/  PLOP3.LUT P0, PT, P0, P1, PT, 0x2f, 0xf2 ;  /* 0x0000000000f2781c */ /* 0x000fda0000702577 */
[----:B------:R-:W-:Y:S05]  /*33e0*/  @P0 BRA `(.L_x_137) ;  /* 0x0000000400000947 */ /* 0x000fea0003800000 */
[----:B------:R-:W-:Y:S02]  /*33f0*/  ISETP.GE.AND P0, PT, R18, RZ, PT ;  /* 0x000000ff1200720c */ /* 0x000fe40003f06270 */
[----:B------:R-:W-:-:S11]  /*3400*/  ISETP.GE.AND P1, PT, R17, RZ, PT ;  /* 0x000000ff1100720c */ /* 0x000fd60003f26270 */
[----:B------:R-:W-:Y:S01]  /*3410*/  @P0 MOV R15, RZ ;  /* 0x000000ff000f0202 */ /* 0x000fe20000000f00 */
[----:B------:R-:W-:Y:S01]  /*3420*/  @!P0 FFMA R0, R0, 1.84467440737095516160e+19, RZ ;  /* 0x5f80000000008823 */ /* 0x000fe200000000ff */
[----:B------:R-:W-:Y:S01]  /*3430*/  @!P0 MOV R15, 0xffffffc0 ;  /* 0xffffffc0000f8802 */ /* 0x000fe20000000f00 */
[----:B------:R-:W-:-:S04]  /*3440*/  @!P1 FFMA R21, R21, 1.84467440737095516160e+19, RZ ;  /* 0x5f80000015159823 */ /* 0x000fc800000000ff */
[----:B------:R-:W-:-:S07]  /*3450*/  @!P1 VIADD R15, R15, 0x40 ;  /* 0x000000400f0f9836 */ /* 0x000fce0000000000 */
.L_x_133:
[----:B------:R-:W-:Y:S01]  /*3460*/  LEA R24, R4, 0xc0800000, 0x17 ;  /* 0xc080000004187811 */ /* 0x000fe200078eb8ff */
[----:B------:R-:W-:Y:S01]  /*3470*/  BSSY.RECONVERGENT B1, `(.L_x_138) ;  /* 0x0000036000017945 */ /* 0x000fe20003800200 */
[----:B------:R-:W-:Y:S02]  /*3480*/  IADD3 R19, PT, PT, R19, -0x7f, RZ ;  /* 0xffffff8113137810 */ /* 0x000fe40007ffe0ff */
[----:B------:R-:W-:-:S03]  /*3490*/  IADD3 R24, PT, PT, -R24, R21, RZ ;  /* 0x0000001518187210 */ /* 0x000fc60007ffe1ff */
[----:B------:R-:W-:Y:S01]  /*34a0*/  IMAD R0, R19, -0x800000, R0 ;  /* 0xff80000013007824 */ /* 0x000fe200078e0200 */
[----:B------:R-:W0:Y:S01]  /*34b0*/  MUFU.RCP R18, R24 ;  /* 0x0000001800127308 */ /* 0x000e220000001000 */
[----:B------:R-:W-:-:S04]  /*34c0*/  FADD.FTZ R17, -R24, -RZ ;  /* 0x800000ff18117221 */ /* 0x000fc80000010100 */
[----:B0-----:R-:W-:-:S04]  /*34d0*/  FFMA R21, R18, R17, 1 ;  /* 0x3f80000012157423 */ /* 0x001fc80000000011 */
[----:B------:R-:W-:-:S04]  /*34e0*/  FFMA R21, R18, R21, R18 ;  /* 0x0000001512157223 */ /* 0x000fc80000000012 */
[----:B------:R-:W-:-:S04]  /*34f0*/  FFMA R18, R0, R21, RZ ;  /* 0x0000001500127223 */ /* 0x000fc800000000ff */
[----:B------:R-:W-:-:S04]  /*3500*/  FFMA R20, R17, R18, R0 ;  /* 0x0000001211147223 */ /* 0x000fc80000000000 */
[----:B------:R-:W-:Y:S01]  /*3510*/  FFMA R20, R21, R20, R18 ;  /* 0x0000001415147223 */ /* 0x000fe20000000012 */
[----:B------:R-:W-:-:S03]  /*3520*/  IADD3 R18, PT, PT, R19, 0x7f, -R4 ;  /* 0x0000007f13127810 */ /* 0x000fc60007ffe804 */
[----:B------:R-:W-:Y:S01]  /*3530*/  FFMA R17, R17, R20, R0 ;  /* 0x0000001411117223 */ /* 0x000fe20000000000 */
[----:B------:R-:W-:-:S03]  /*3540*/  IADD3 R15, PT, PT, R18, R15, RZ ;  /* 0x0000000f120f7210 */ /* 0x000fc60007ffe0ff */
[----:B------:R-:W-:-:S05]  /*3550*/  FFMA R0, R21, R17, R20 ;  /* 0x0000001115007223 */ /* 0x000fca0000000014 */
[----:B------:R-:W-:-:S04]  /*3560*/  SHF.R.U32.HI R4, RZ, 0x17, R0 ;  /* 0x00000017ff047819 */ /* 0x000fc80000011600 */
[----:B------:R-:W-:-:S05]  /*3570*/  LOP3.LUT R4, R4, 0xff, RZ, 0xc0, !PT ;  /* 0x000000ff04047812 */ /* 0x000fca00078ec0ff */
[----:B------:R-:W-:-:S05]  /*3580*/  IMAD.IADD R4, R4, 0x1, R15 ;  /* 0x0000000104047824 */ /* 0x000fca00078e020f */
[----:B------:R-:W-:-:S04]  /*3590*/  IADD3 R18, PT, PT, R4, -0x1, RZ ;  /* 0xffffffff04127810 */ /* 0x000fc80007ffe0ff */
[----:B------:R-:W-:-:S13]  /*35a0*/  ISETP.GE.U32.AND P0, PT, R18, 0xfe, PT ;  /* 0x000000fe1200780c */ /* 0x000fda0003f06070 */
[----:B------:R-:W-:Y:S05]  /*35b0*/  @!P0 BRA `(.L_x_139) ;  /* 0x0000000000808947 */ /* 0x000fea0003800000 */
[----:B------:R-:W-:-:S13]  /*35c0*/  ISETP.GT.AND P0, PT, R4, 0xfe, PT ;  /* 0x000000fe0400780c */ /* 0x000fda0003f04270 */
[----:B------:R-:W-:Y:S05]  /*35d0*/  @P0 BRA `(.L_x_140) ;  /* 0x00000000006c0947 */ /* 0x000fea0003800000 */
[----:B------:R-:W-:-:S13]  /*35e0*/  ISETP.GE.AND P0, PT, R4, 0x1, PT ;  /* 0x000000010400780c */ /* 0x000fda0003f06270 */
[----:B------:R-:W-:Y:S05]  /*35f0*/  @P0 BRA `(.L_x_141) ;  /* 0x0000000000740947 */ /* 0x000fea0003800000 */
[----:B------:R-:W-:Y:S02]  /*3600*/  ISETP.GE.AND P0, PT, R4, -0x18, PT ;  /* 0xffffffe80400780c */ /* 0x000fe40003f06270 */
[----:B------:R-:W-:-:S11]  /*3610*/  LOP3.LUT R0, R0, 0x80000000, RZ, 0xc0, !PT ;  /* 0x8000000000007812 */ /* 0x000fd600078ec0ff */
[----:B------:R-:W-:Y:S05]  /*3620*/  @!P0 BRA `(.L_x_141) ;  /* 0x0000000000688947 */ /* 0x000fea0003800000 */
[CCC-:B------:R-:W-:Y:S01]  /*3630*/  FFMA.RZ R15, R21.reuse, R17.reuse, R20.reuse ;  /* 0x00000011150f7223 */ /* 0x1c0fe2000000c014 */
[CCC-:B------:R-:W-:Y:S01]  /*3640*/  FFMA.RP R18, R21.reuse, R17.reuse, R20.reuse ;  /* 0x0000001115127223 */ /* 0x1c0fe20000008014 */
[----:B------:R-:W-:Y:S01]  /*3650*/  FFMA.RM R21, R21, R17, R20 ;  /* 0x0000001115157223 */ /* 0x000fe20000004014 */
[C---:B------:R-:W-:Y:S02]  /*3660*/  IADD3 R17, PT, PT, R4.reuse, 0x20, RZ ;  /* 0x0000002004117810 */ /* 0x040fe40007ffe0ff */
[----:B------:R-:W-:Y:S02]  /*3670*/  LOP3.LUT R15, R15, 0x7fffff, RZ, 0xc0, !PT ;  /* 0x007fffff0f0f7812 */ /* 0x000fe400078ec0ff */
[C---:B------:R-:W-:Y:S02]  /*3680*/  ISETP.NE.AND P3, PT, R4.reuse, RZ, PT ;  /* 0x000000ff0400720c */ /* 0x040fe40003f65270 */
[----:B------:R-:W-:Y:S02]  /*3690*/  LOP3.LUT R20, R15, 0x800000, RZ, 0xfc, !PT ;  /* 0x008000000f147812 */ /* 0x000fe400078efcff */
[----:B------:R-:W-:-:S02]  /*36a0*/  ISETP.NE.AND P1, PT, R4, RZ, PT ;  /* 0x000000ff0400720c */ /* 0x000fc40003f25270 */
[----:B------:R-:W-:Y:S02]  /*36b0*/  IADD3 R4, PT, PT, -R4, RZ, RZ ;  /* 0x000000ff04047210 */ /* 0x000fe40007ffe1ff */
[----:B------:R-:W-:Y:S02]  /*36c0*/  SHF.L.U32 R17, R20, R17, RZ ;  /* 0x0000001114117219 */ /* 0x000fe400000006ff */
[----:B------:R-:W-:Y:S02]  /*36d0*/  FSETP.NEU.FTZ.AND P0, PT, R18, R21, PT ;  /* 0x000000151200720b */ /* 0x000fe40003f1d000 */
[----:B------:R-:W-:Y:S02]  /*36e0*/  SEL R15, R4, RZ, P3 ;  /* 0x000000ff040f7207 */ /* 0x000fe40001800000 */
[----:B------:R-:W-:Y:S02]  /*36f0*/  ISETP.NE.AND P1, PT, R17, RZ, P1 ;  /* 0x000000ff1100720c */ /* 0x000fe40000f25270 */
[----:B------:R-:W-:-:S02]  /*3700*/  SHF.R.U32.HI R17, RZ, R15, R20 ;  /* 0x0000000fff117219 */ /* 0x000fc40000011614 */
[----:B------:R-:W-:Y:S02]  /*3710*/  PLOP3.LUT P0, PT, P0, P1, PT, 0xf8, 0x8f ;  /* 0x00000000008f781c */ /* 0x000fe40000703f70 */
[----:B------:R-:W-:Y:S02]  /*3720*/  SHF.R.U32.HI R15, RZ, 0x1, R17 ;  /* 0x00000001ff0f7819 */ /* 0x000fe40000011611 */
[----:B------:R-:W-:-:S04]  /*3730*/  SEL R4, RZ, 0x1, !P0 ;  /* 0x00000001ff047807 */ /* 0x000fc80004000000 */
[----:B------:R-:W-:-:S04]  /*3740*/  LOP3.LUT R4, R4, 0x1, R15, 0xf8, !PT ;  /* 0x0000000104047812 */ /* 0x000fc800078ef80f */
[----:B------:R-:W-:-:S05]  /*3750*/  LOP3.LUT R4, R4, R17, RZ, 0xc0, !PT ;  /* 0x0000001104047212 */ /* 0x000fca00078ec0ff */
[----:B------:R-:W-:-:S05]  /*3760*/  IMAD.IADD R15, R15, 0x1, R4 ;  /* 0x000000010f0f7824 */ /* 0x000fca00078e0204 */
[----:B------:R-:W-:Y:S01]  /*3770*/  LOP3.LUT R0, R15, R0, RZ, 0xfc, !PT ;  /* 0x000000000f007212 */ /* 0x000fe200078efcff */
[----:B------:R-:W-:Y:S06]  /*3780*/  BRA `(.L_x_141) ;  /* 0x0000000000107947 */ /* 0x000fec0003800000 */
.L_x_140:
[----:B------:R-:W-:-:S04]  /*3790*/  LOP3.LUT R0, R0, 0x80000000, RZ, 0xc0, !PT ;  /* 0x8000000000007812 */ /* 0x000fc800078ec0ff */
[----:B------:R-:W-:Y:S01]  /*37a0*/  LOP3.LUT R0, R0, 0x7f800000, RZ, 0xfc, !PT ;  /* 0x7f80000000007812 */ /* 0x000fe200078efcff */
[----:B------:R-:W-:Y:S06]  /*37b0*/  BRA `(.L_x_141) ;  /* 0x0000000000047947 */ /* 0x000fec0003800000 */
.L_x_139:
[----:B------:R-:W-:-:S07]  /*37c0*/  LEA R0, R15, R0, 0x17 ;  /* 0x000000000f007211 */ /* 0x000fce00078eb8ff */
.L_x_141:
[----:B------:R-:W-:Y:S05]  /*37d0*/  BSYNC.RECONVERGENT B1 ;  /* 0x0000000000017941 */ /* 0x000fea0003800200 */
.L_x_138:
[----:B------:R-:W-:Y:S05]  /*37e0*/  BRA `(.L_x_142) ;  /* 0x0000000000207947 */ /* 0x000fea0003800000 */
.L_x_137:
[----:B------:R-:W-:-:S04]  /*37f0*/  LOP3.LUT R0, R21, 0x80000000, R0, 0x48, !PT ;  /* 0x8000000015007812 */ /* 0x000fc800078e4800 */
[----:B------:R-:W-:Y:S01]  /*3800*/  LOP3.LUT R0, R0, 0x7f800000, RZ, 0xfc, !PT ;  /* 0x7f80000000007812 */ /* 0x000fe200078efcff */
[----:B------:R-:W-:Y:S06]  /*3810*/  BRA `(.L_x_142) ;  /* 0x0000000000147947 */ /* 0x000fec0003800000 */
.L_x_136:
[----:B------:R-:W-:Y:S01]  /*3820*/  LOP3.LUT R0, R21, 0x80000000, R0, 0x48, !PT ;  /* 0x8000000015007812 */ /* 0x000fe200078e4800 */
[----:B------:R-:W-:Y:S06]  /*3830*/  BRA `(.L_x_142) ;  /* 0x00000000000c7947 */ /* 0x000fec0003800000 */
.L_x_135:
[----:B------:R-:W0:Y:S01]  /*3840*/  MUFU.RSQ R0, -QNAN ;  /* 0xffc0000000007908 */ /* 0x000e220000001400 */
[----:B------:R-:W-:Y:S05]  /*3850*/  BRA `(.L_x_142) ;  /* 0x0000000000047947 */ /* 0x000fea0003800000 */
.L_x_134:
[----:B------:R-:W-:-:S07]  /*3860*/  FADD.FTZ R0, R0, R21 ;  /* 0x0000001500007221 */ /* 0x000fce0000010000 */
.L_x_142:
[----:B------:R-:W-:Y:S05]  /*3870*/  BSYNC.RECONVERGENT B0 ;  /* 0x0000000000007941 */ /* 0x000fea0003800200 */
.L_x_132:
[----:B------:R-:W-:Y:S01]  /*3880*/  HFMA2 R19, -RZ, RZ, 0, 0 ;  /* 0x00000000ff137431 */ /* 0x000fe200000001ff */
[----:B------:R-:W-:-:S04]  /*3890*/  MOV R18, R10 ;  /* 0x0000000a00127202 */ /* 0x000fc80000000f00 */
[----:B0-----:R-:W-:Y:S05]  /*38a0*/  RET.REL.NODEC R18 `(layernorm_forward_kernel) ;  /* 0xffffffc412d47950 */ /* 0x001fea0003c3ffff */
.L_x_143:
        /* <DEDUP_REMOVED lines=13> */
.L_x_145:


//--------------------- .nv.shared.layernorm_backward_kernel --------------------------
	.section	.nv.shared.layernorm_backward_kernel,"aw",@nobits
	.sectionflags	@""
	.align	16
	.zero		1024


//--------------------- .nv.shared.reserved.0     --------------------------
	.section	.nv.shared.reserved.0,"aw",@nobits
	.weak		__nv_reservedSMEM_offset_0_alias
	.size		__nv_reservedSMEM_offset_0_alias, 0, 64
	.other		__nv_reservedSMEM_offset_0_alias,@"STO_CUDA_RESERVED_SHARED STV_DEFAULT"
__nv_reservedSMEM_offset_0_alias:
	.zero		0
	.zero		64


//--------------------- .nv.shared.layernorm_forward_kernel --------------------------
	.section	.nv.shared.layernorm_forward_kernel,"aw",@nobits
	.sectionflags	@""
	.align	16
	.zero		1024


//--------------------- .nv.constant0.layernorm_backward_kernel --------------------------
	.section	.nv.constant0.layernorm_backward_kernel,"a",@progbits
	.sectionflags	@""
	.align	4
.nv.constant0.layernorm_backward_kernel:
	.zero		968


//--------------------- .nv.constant0.layernorm_forward_kernel --------------------------
	.section	.nv.constant0.layernorm_forward_kernel,"a",@progbits
	.sectionflags	@""
	.align	4
.nv.constant0.layernorm_forward_kernel:
	.zero		956


//--------------------- SYMBOLS --------------------------

	.type		.nv.reservedSmem.offset0,@object
	.size		.nv.reservedSmem.offset0,0x4
	.type		.nv.reservedSmem.cap,@object
	.size		.nv.reservedSmem.cap,0x4
